	.target	sm_100a

	.elftype	@"ET_EXEC"


//--------------------- .note.nv.tkinfo           --------------------------
	.section	.note.nv.tkinfo,"",@"SHT_NOTE"
	.sectionflags	@"SHF_NOTE_NV_TKINFO"
	.tkinfo
        /*0018*/ 	.word	0x00000002
        /*0030*/ 	.string	""
        /*0030*/ 	.string	"ptxas"
        /*0030*/ 	.string	"Cuda compilation tools, release 13.0, V13.0.88"
        /*0030*/ 	.string	"Build cuda_13.0.r13.0/compiler.36424714_0"
        /*0030*/ 	.string	"-arch sm_100a -m 64 "



//--------------------- .note.nv.cuinfo           --------------------------
	.section	.note.nv.cuinfo,"",@"SHT_NOTE"
	.sectionflags	@"SHF_NOTE_NV_CUINFO"
        /*0018*/ 	.short	0x0002
        /*001a*/ 	.short	0x0064
        /*001c*/ 	.short	0x0082
	.zero		2


//--------------------- .nv.info                  --------------------------
	.section	.nv.info,"",@"SHT_CUDA_INFO"
	.align	4


	//----- nvinfo : EIATTR_REGCOUNT
	.align		4
        /*0000*/ 	.byte	0x04, 0x2f
        /*0002*/ 	.short	(.L_12 - .L_11)
	.align		4
.L_11:
        /*0004*/ 	.word	index@(_ZN7cutlass13device_kernelIN5flash19enable_sm80_to_sm89INS1_16FlashAttnFwdSm80INS1_25CollectiveMainloopFwdSm80ILi8ELi1ELb0EN4cute5tupleIJNS5_1CILi128EEENS7_ILi48EEENS7_ILi256EEEEEELi256ENS_10bfloat16_tEfNS_4arch4Sm80ELb1ELb0ELb1ELb1ELb0ELb1ELb1ELb1EEENS1_21CollectiveEpilogueFwdINS6_IJS8_SA_S9_EEENS6_IJNS7_ILi1EEESI_SI_EEESC_SE_Li256ELb1ELb1ELb1ELb0EEENS1_36VarlenDynamicPersistentTileSchedulerILi128ELi48ELi256ELi256ELb1ELb1ELb0ELb1ELb1ELb1EEEEEEEEEvNT_6ParamsE)
        /*0008*/ 	.word	0x00000004


	//----- nvinfo : EIATTR_FRAME_SIZE
	.align		4
.L_12:
        /*000c*/ 	.byte	0x04, 0x11
        /*000e*/ 	.short	(.L_14 - .L_13)
	.align		4
.L_13:
        /*0010*/ 	.word	index@(_ZN7cutlass13device_kernelIN5flash19enable_sm80_to_sm89INS1_16FlashAttnFwdSm80INS1_25CollectiveMainloopFwdSm80ILi8ELi1ELb0EN4cute5tupleIJNS5_1CILi128EEENS7_ILi48EEENS7_ILi256EEEEEELi256ENS_10bfloat16_tEfNS_4arch4Sm80ELb1ELb0ELb1ELb1ELb0ELb1ELb1ELb1EEENS1_21CollectiveEpilogueFwdINS6_IJS8_SA_S9_EEENS6_IJNS7_ILi1EEESI_SI_EEESC_SE_Li256ELb1ELb1ELb1ELb0EEENS1_36VarlenDynamicPersistentTileSchedulerILi128ELi48ELi256ELi256ELb1ELb1ELb0ELb1ELb1ELb1EEEEEEEEEvNT_6ParamsE)
        /*0014*/ 	.word	0x00000000


	//----- nvinfo : EIATTR_REGCOUNT
	.align		4
.L_14:
        /*0018*/ 	.byte	0x04, 0x2f
        /*001a*/ 	.short	(.L_16 - .L_15)
	.align		4
.L_15:
        /*001c*/ 	.word	index@(_ZN7cutlass13device_kernelIN5flash19enable_sm80_to_sm89INS1_16FlashAttnFwdSm80INS1_25CollectiveMainloopFwdSm80ILi8ELi1ELb0EN4cute5tupleIJNS5_1CILi128EEENS7_ILi64EEENS7_ILi256EEEEEELi256ENS_10bfloat16_tEfNS_4arch4Sm80ELb1ELb0ELb1ELb1ELb0ELb0ELb1ELb1EEENS1_21CollectiveEpilogueFwdINS6_IJS8_SA_S9_EEENS6_IJNS7_ILi1EEESI_SI_EEESC_SE_Li256ELb1ELb1ELb1ELb0EEENS1_36VarlenDynamicPersistentTileSchedulerILi128ELi64ELi256ELi256ELb1ELb1ELb0ELb1ELb1ELb1EEEEEEEEEvNT_6ParamsE)
        /*0020*/ 	.word	0x00000004


	//----- nvinfo : EIATTR_FRAME_SIZE
	.align		4
.L_16:
        /*0024*/ 	.byte	0x04, 0x11
        /*0026*/ 	.short	(.L_18 - .L_17)
	.align		4
.L_17:
        /*0028*/ 	.word	index@(_ZN7cutlass13device_kernelIN5flash19enable_sm80_to_sm89INS1_16FlashAttnFwdSm80INS1_25CollectiveMainloopFwdSm80ILi8ELi1ELb0EN4cute5tupleIJNS5_1CILi128EEENS7_ILi64EEENS7_ILi256EEEEEELi256ENS_10bfloat16_tEfNS_4arch4Sm80ELb1ELb0ELb1ELb1ELb0ELb0ELb1ELb1EEENS1_21CollectiveEpilogueFwdINS6_IJS8_SA_S9_EEENS6_IJNS7_ILi1EEESI_SI_EEESC_SE_Li256ELb1ELb1ELb1ELb0EEENS1_36VarlenDynamicPersistentTileSchedulerILi128ELi64ELi256ELi256ELb1ELb1ELb0ELb1ELb1ELb1EEEEEEEEEvNT_6ParamsE)
        /*002c*/ 	.word	0x00000000


	//----- nvinfo : EIATTR_REGCOUNT
	.align		4
.L_18:
        /*0030*/ 	.byte	0x04, 0x2f
        /*0032*/ 	.short	(.L_20 - .L_19)
	.align		4
.L_19:
        /*0034*/ 	.word	index@(_ZN7cutlass13device_kernelIN5flash19enable_sm80_to_sm89INS1_16FlashAttnFwdSm80INS1_25CollectiveMainloopFwdSm80ILi8ELi1ELb0EN4cute5tupleIJNS5_1CILi128EEENS7_ILi96EEENS7_ILi256EEEEEELi256ENS_10bfloat16_tEfNS_4arch4Sm80ELb1ELb0ELb1ELb0ELb0ELb0ELb1ELb1EEENS1_21CollectiveEpilogueFwdINS6_IJS8_SA_S9_EEENS6_IJNS7_ILi1EEESI_SI_EEESC_SE_Li256ELb0ELb1ELb1ELb0EEENS1_30DynamicPersistentTileSchedulerILi256ELi256ELb1ELb1ELb0EEEEEEEEEvNT_6ParamsE)
        /*0038*/ 	.word	0x00000004


	//----- nvinfo : EIATTR_FRAME_SIZE
	.align		4
.L_20:
        /*003c*/ 	.byte	0x04, 0x11
        /*003e*/ 	.short	(.L_22 - .L_21)
	.align		4
.L_21:
        /*0040*/ 	.word	index@(_ZN7cutlass13device_kernelIN5flash19enable_sm80_to_sm89INS1_16FlashAttnFwdSm80INS1_25CollectiveMainloopFwdSm80ILi8ELi1ELb0EN4cute5tupleIJNS5_1CILi128EEENS7_ILi96EEENS7_ILi256EEEEEELi256ENS_10bfloat16_tEfNS_4arch4Sm80ELb1ELb0ELb1ELb0ELb0ELb0ELb1ELb1EEENS1_21CollectiveEpilogueFwdINS6_IJS8_SA_S9_EEENS6_IJNS7_ILi1EEESI_SI_EEESC_SE_Li256ELb0ELb1ELb1ELb0EEENS1_30DynamicPersistentTileSchedulerILi256ELi256ELb1ELb1ELb0EEEEEEEEEvNT_6ParamsE)
        /*0044*/ 	.word	0x00000000


	//----- nvinfo : EIATTR_REGCOUNT
	.align		4
.L_22:
        /*0048*/ 	.byte	0x04, 0x2f
        /*004a*/ 	.short	(.L_24 - .L_23)
	.align		4
.L_23:
        /*004c*/ 	.word	index@(_ZN7cutlass13device_kernelIN5flash19enable_sm80_to_sm89INS1_16FlashAttnFwdSm80INS1_25CollectiveMainloopFwdSm80ILi8ELi1ELb0EN4cute5tupleIJNS5_1CILi128EEENS7_ILi48EEENS7_ILi256EEEEEELi256ENS_10bfloat16_tEfNS_4arch4Sm80ELb0ELb1ELb1ELb1ELb0ELb1ELb1ELb1EEENS1_21CollectiveEpilogueFwdINS6_IJS8_SA_S9_EEENS6_IJNS7_ILi1EEESI_SI_EEESC_SE_Li256ELb1ELb1ELb1ELb0EEENS1_36VarlenDynamicPersistentTileSchedulerILi128ELi48ELi256ELi256ELb1ELb1ELb0ELb1ELb0ELb1EEEEEEEEEvNT_6ParamsE)
        /*0050*/ 	.word	0x00000004


	//----- nvinfo : EIATTR_FRAME_SIZE
	.align		4
.L_24:
        /*0054*/ 	.byte	0x04, 0x11
        /*0056*/ 	.short	(.L_26 - .L_25)
	.align		4
.L_25:
        /*0058*/ 	.word	index@(_ZN7cutlass13device_kernelIN5flash19enable_sm80_to_sm89INS1_16FlashAttnFwdSm80INS1_25CollectiveMainloopFwdSm80ILi8ELi1ELb0EN4cute5tupleIJNS5_1CILi128EEENS7_ILi48EEENS7_ILi256EEEEEELi256ENS_10bfloat16_tEfNS_4arch4Sm80ELb0ELb1ELb1ELb1ELb0ELb1ELb1ELb1EEENS1_21CollectiveEpilogueFwdINS6_IJS8_SA_S9_EEENS6_IJNS7_ILi1EEESI_SI_EEESC_SE_Li256ELb1ELb1ELb1ELb0EEENS1_36VarlenDynamicPersistentTileSchedulerILi128ELi48ELi256ELi256ELb1ELb1ELb0ELb1ELb0ELb1EEEEEEEEEvNT_6ParamsE)
        /*005c*/ 	.word	0x00000000


	//----- nvinfo : EIATTR_REGCOUNT
	.align		4
.L_26:
        /*0060*/ 	.byte	0x04, 0x2f
        /*0062*/ 	.short	(.L_28 - .L_27)
	.align		4
.L_27:
        /*0064*/ 	.word	index@(_ZN7cutlass13device_kernelIN5flash19enable_sm80_to_sm89INS1_16FlashAttnFwdSm80INS1_25CollectiveMainloopFwdSm80ILi8ELi1ELb0EN4cute5tupleIJNS5_1CILi128EEENS7_ILi64EEENS7_ILi256EEEEEELi256ENS_10bfloat16_tEfNS_4arch4Sm80ELb0ELb1ELb1ELb1ELb0ELb0ELb1ELb1EEENS1_21CollectiveEpilogueFwdINS6_IJS8_SA_S9_EEENS6_IJNS7_ILi1EEESI_SI_EEESC_SE_Li256ELb1ELb1ELb1ELb0EEENS1_36VarlenDynamicPersistentTileSchedulerILi128ELi64ELi256ELi256ELb1ELb1ELb0ELb1ELb0ELb1EEEEEEEEEvNT_6ParamsE)
        /*0068*/ 	.word	0x00000004


	//----- nvinfo : EIATTR_FRAME_SIZE
	.align		4
.L_28:
        /*006c*/ 	.byte	0x04, 0x11
        /*006e*/ 	.short	(.L_30 - .L_29)
	.align		4
.L_29:
        /*0070*/ 	.word	index@(_ZN7cutlass13device_kernelIN5flash19enable_sm80_to_sm89INS1_16FlashAttnFwdSm80INS1_25CollectiveMainloopFwdSm80ILi8ELi1ELb0EN4cute5tupleIJNS5_1CILi128EEENS7_ILi64EEENS7_ILi256EEEEEELi256ENS_10bfloat16_tEfNS_4arch4Sm80ELb0ELb1ELb1ELb1ELb0ELb0ELb1ELb1EEENS1_21CollectiveEpilogueFwdINS6_IJS8_SA_S9_EEENS6_IJNS7_ILi1EEESI_SI_EEESC_SE_Li256ELb1ELb1ELb1ELb0EEENS1_36VarlenDynamicPersistentTileSchedulerILi128ELi64ELi256ELi256ELb1ELb1ELb0ELb1ELb0ELb1EEEEEEEEEvNT_6ParamsE)
        /*0074*/ 	.word	0x00000000


	//----- nvinfo : EIATTR_REGCOUNT
	.align		4
.L_30:
        /*0078*/ 	.byte	0x04, 0x2f
        /*007a*/ 	.short	(.L_32 - .L_31)
	.align		4
.L_31:
        /*007c*/ 	.word	index@(_ZN7cutlass13device_kernelIN5flash19enable_sm80_to_sm89INS1_16FlashAttnFwdSm80INS1_25CollectiveMainloopFwdSm80ILi8ELi1ELb0EN4cute5tupleIJNS5_1CILi128EEENS7_ILi64EEENS7_ILi256EEEEEELi256ENS_10bfloat16_tEfNS_4arch4Sm80ELb0ELb1ELb1ELb0ELb0ELb0ELb1ELb1EEENS1_21CollectiveEpilogueFwdINS6_IJS8_SA_S9_EEENS6_IJNS7_ILi1EEESI_SI_EEESC_SE_Li256ELb0ELb1ELb1ELb0EEENS1_19SingleTileSchedulerILb0ELb1ELb1ELi128EEEEEEEEEvNT_6ParamsE)
        /*0080*/ 	.word	0x00000004


	//----- nvinfo : EIATTR_FRAME_SIZE
	.align		4
.L_32:
        /*0084*/ 	.byte	0x04, 0x11
        /*0086*/ 	.short	(.L_34 - .L_33)
	.align		4
.L_33:
        /*0088*/ 	.word	index@(_ZN7cutlass13device_kernelIN5flash19enable_sm80_to_sm89INS1_16FlashAttnFwdSm80INS1_25CollectiveMainloopFwdSm80ILi8ELi1ELb0EN4cute5tupleIJNS5_1CILi128EEENS7_ILi64EEENS7_ILi256EEEEEELi256ENS_10bfloat16_tEfNS_4arch4Sm80ELb0ELb1ELb1ELb0ELb0ELb0ELb1ELb1EEENS1_21CollectiveEpilogueFwdINS6_IJS8_SA_S9_EEENS6_IJNS7_ILi1EEESI_SI_EEESC_SE_Li256ELb0ELb1ELb1ELb0EEENS1_19SingleTileSchedulerILb0ELb1ELb1ELi128EEEEEEEEEvNT_6ParamsE)
        /*008c*/ 	.word	0x00000000


	//----- nvinfo : EIATTR_REGCOUNT
	.align		4
.L_34:
        /*0090*/ 	.byte	0x04, 0x2f
        /*0092*/ 	.short	(.L_36 - .L_35)
	.align		4
.L_35:
        /*0094*/ 	.word	index@(_ZN7cutlass13device_kernelIN5flash19enable_sm80_to_sm89INS1_16FlashAttnFwdSm80INS1_25CollectiveMainloopFwdSm80ILi8ELi1ELb0EN4cute5tupleIJNS5_1CILi128EEENS7_ILi48EEENS7_ILi256EEEEEELi256ENS_10bfloat16_tEfNS_4arch4Sm80ELb0ELb0ELb1ELb1ELb0ELb1ELb1ELb1EEENS1_21CollectiveEpilogueFwdINS6_IJS8_SA_S9_EEENS6_IJNS7_ILi1EEESI_SI_EEESC_SE_Li256ELb1ELb1ELb1ELb0EEENS1_36VarlenDynamicPersistentTileSchedulerILi128ELi48ELi256ELi256ELb1ELb1ELb0ELb0ELb1ELb1EEEEEEEEEvNT_6ParamsE)
        /*0098*/ 	.word	0x00000004


	//----- nvinfo : EIATTR_FRAME_SIZE
	.align		4
.L_36:
        /*009c*/ 	.byte	0x04, 0x11
        /*009e*/ 	.short	(.L_38 - .L_37)
	.align		4
.L_37:
        /*00a0*/ 	.word	index@(_ZN7cutlass13device_kernelIN5flash19enable_sm80_to_sm89INS1_16FlashAttnFwdSm80INS1_25CollectiveMainloopFwdSm80ILi8ELi1ELb0EN4cute5tupleIJNS5_1CILi128EEENS7_ILi48EEENS7_ILi256EEEEEELi256ENS_10bfloat16_tEfNS_4arch4Sm80ELb0ELb0ELb1ELb1ELb0ELb1ELb1ELb1EEENS1_21CollectiveEpilogueFwdINS6_IJS8_SA_S9_EEENS6_IJNS7_ILi1EEESI_SI_EEESC_SE_Li256ELb1ELb1ELb1ELb0EEENS1_36VarlenDynamicPersistentTileSchedulerILi128ELi48ELi256ELi256ELb1ELb1ELb0ELb0ELb1ELb1EEEEEEEEEvNT_6ParamsE)
        /*00a4*/ 	.word	0x00000000


	//----- nvinfo : EIATTR_REGCOUNT
	.align		4
.L_38:
        /*00a8*/ 	.byte	0x04, 0x2f
        /*00aa*/ 	.short	(.L_40 - .L_39)
	.align		4
.L_39:
        /*00ac*/ 	.word	index@(_ZN7cutlass13device_kernelIN5flash19enable_sm80_to_sm89INS1_16FlashAttnFwdSm80INS1_25CollectiveMainloopFwdSm80ILi8ELi1ELb0EN4cute5tupleIJNS5_1CILi128EEENS7_ILi64EEENS7_ILi256EEEEEELi256ENS_10bfloat16_tEfNS_4arch4Sm80ELb0ELb0ELb1ELb1ELb0ELb0ELb1ELb1EEENS1_21CollectiveEpilogueFwdINS6_IJS8_SA_S9_EEENS6_IJNS7_ILi1EEESI_SI_EEESC_SE_Li256ELb1ELb1ELb1ELb0EEENS1_36VarlenDynamicPersistentTileSchedulerILi128ELi64ELi256ELi256ELb1ELb1ELb0ELb0ELb1ELb1EEEEEEEEEvNT_6ParamsE)
        /*00b0*/ 	.word	0x00000004


	//----- nvinfo : EIATTR_FRAME_SIZE
	.align		4
.L_40:
        /*00b4*/ 	.byte	0x04, 0x11
        /*00b6*/ 	.short	(.L_42 - .L_41)
	.align		4
.L_41:
        /*00b8*/ 	.word	index@(_ZN7cutlass13device_kernelIN5flash19enable_sm80_to_sm89INS1_16FlashAttnFwdSm80INS1_25CollectiveMainloopFwdSm80ILi8ELi1ELb0EN4cute5tupleIJNS5_1CILi128EEENS7_ILi64EEENS7_ILi256EEEEEELi256ENS_10bfloat16_tEfNS_4arch4Sm80ELb0ELb0ELb1ELb1ELb0ELb0ELb1ELb1EEENS1_21CollectiveEpilogueFwdINS6_IJS8_SA_S9_EEENS6_IJNS7_ILi1EEESI_SI_EEESC_SE_Li256ELb1ELb1ELb1ELb0EEENS1_36VarlenDynamicPersistentTileSchedulerILi128ELi64ELi256ELi256ELb1ELb1ELb0ELb0ELb1ELb1EEEEEEEEEvNT_6ParamsE)
        /*00bc*/ 	.word	0x00000000


	//----- nvinfo : EIATTR_REGCOUNT
	.align		4
.L_42:
        /*00c0*/ 	.byte	0x04, 0x2f
        /*00c2*/ 	.short	(.L_44 - .L_43)
	.align		4
.L_43:
        /*00c4*/ 	.word	index@(_ZN7cutlass13device_kernelIN5flash19enable_sm80_to_sm89INS1_16FlashAttnFwdSm80INS1_25CollectiveMainloopFwdSm80ILi8ELi1ELb0EN4cute5tupleIJNS5_1CILi128EEENS7_ILi96EEENS7_ILi256EEEEEELi256ENS_10bfloat16_tEfNS_4arch4Sm80ELb0ELb0ELb1ELb0ELb0ELb0ELb1ELb1EEENS1_21CollectiveEpilogueFwdINS6_IJS8_SA_S9_EEENS6_IJNS7_ILi1EEESI_SI_EEESC_SE_Li256ELb0ELb1ELb1ELb0EEENS1_19SingleTileSchedulerILb0ELb1ELb1ELi128EEEEEEEEEvNT_6ParamsE)
        /*00c8*/ 	.word	0x00000004


	//----- nvinfo : EIATTR_FRAME_SIZE
	.align		4
.L_44:
        /*00cc*/ 	.byte	0x04, 0x11
        /*00ce*/ 	.short	(.L_46 - .L_45)
	.align		4
.L_45:
        /*00d0*/ 	.word	index@(_ZN7cutlass13device_kernelIN5flash19enable_sm80_to_sm89INS1_16FlashAttnFwdSm80INS1_25CollectiveMainloopFwdSm80ILi8ELi1ELb0EN4cute5tupleIJNS5_1CILi128EEENS7_ILi96EEENS7_ILi256EEEEEELi256ENS_10bfloat16_tEfNS_4arch4Sm80ELb0ELb0ELb1ELb0ELb0ELb0ELb1ELb1EEENS1_21CollectiveEpilogueFwdINS6_IJS8_SA_S9_EEENS6_IJNS7_ILi1EEESI_SI_EEESC_SE_Li256ELb0ELb1ELb1ELb0EEENS1_19SingleTileSchedulerILb0ELb1ELb1ELi128EEEEEEEEEvNT_6ParamsE)
        /*00d4*/ 	.word	0x00000000


	//----- nvinfo : EIATTR_REGCOUNT
	.align		4
.L_46:
        /*00d8*/ 	.byte	0x04, 0x2f
        /*00da*/ 	.short	(.L_48 - .L_47)
	.align		4
.L_47:
        /*00dc*/ 	.word	index@(_ZN7cutlass13device_kernelIN5flash19enable_sm80_to_sm89INS1_16FlashAttnFwdSm80INS1_25CollectiveMainloopFwdSm80ILi8ELi1ELb0EN4cute5tupleIJNS5_1CILi128EEENS7_ILi32EEENS7_ILi256EEEEEELi256ENS_10bfloat16_tEfNS_4arch4Sm80ELb1ELb0ELb1ELb1ELb0ELb1ELb1ELb1EEENS1_21CollectiveEpilogueFwdINS6_IJS8_SA_S9_EEENS6_IJNS7_ILi1EEESI_SI_EEESC_SE_Li256ELb1ELb1ELb1ELb0EEENS1_36VarlenDynamicPersistentTileSchedulerILi128ELi32ELi256ELi256ELb1ELb1ELb0ELb1ELb1ELb1EEEEEEEEEvNT_6ParamsE)
        /*00e0*/ 	.word	0x00000004


	//----- nvinfo : EIATTR_FRAME_SIZE
	.align		4
.L_48:
        /*00e4*/ 	.byte	0x04, 0x11
        /*00e6*/ 	.short	(.L_50 - .L_49)
	.align		4
.L_49:
        /*00e8*/ 	.word	index@(_ZN7cutlass13device_kernelIN5flash19enable_sm80_to_sm89INS1_16FlashAttnFwdSm80INS1_25CollectiveMainloopFwdSm80ILi8ELi1ELb0EN4cute5tupleIJNS5_1CILi128EEENS7_ILi32EEENS7_ILi256EEEEEELi256ENS_10bfloat16_tEfNS_4arch4Sm80ELb1ELb0ELb1ELb1ELb0ELb1ELb1ELb1EEENS1_21CollectiveEpilogueFwdINS6_IJS8_SA_S9_EEENS6_IJNS7_ILi1EEESI_SI_EEESC_SE_Li256ELb1ELb1ELb1ELb0EEENS1_36VarlenDynamicPersistentTileSchedulerILi128ELi32ELi256ELi256ELb1ELb1ELb0ELb1ELb1ELb1EEEEEEEEEvNT_6ParamsE)
        /*00ec*/ 	.word	0x00000000


	//----- nvinfo : EIATTR_REGCOUNT
	.align		4
.L_50:
        /*00f0*/ 	.byte	0x04, 0x2f
        /*00f2*/ 	.short	(.L_52 - .L_51)
	.align		4
.L_51:
        /*00f4*/ 	.word	index@(_ZN7cutlass13device_kernelIN5flash19enable_sm80_to_sm89INS1_16FlashAttnFwdSm80INS1_25CollectiveMainloopFwdSm80ILi8ELi1ELb1EN4cute5tupleIJNS5_1CILi128EEENS7_ILi48EEENS7_ILi256EEEEEELi256ENS_10bfloat16_tEfNS_4arch4Sm80ELb1ELb0ELb1ELb1ELb0ELb0ELb1ELb1EEENS1_21CollectiveEpilogueFwdINS6_IJS8_SA_S9_EEENS6_IJNS7_ILi1EEESI_SI_EEESC_SE_Li256ELb1ELb1ELb1ELb0EEENS1_36VarlenDynamicPersistentTileSchedulerILi128ELi48ELi256ELi256ELb1ELb1ELb0ELb1ELb1ELb1EEEEEEEEEvNT_6ParamsE)
        /*00f8*/ 	.word	0x00000004


	//----- nvinfo : EIATTR_FRAME_SIZE
	.align		4
.L_52:
        /*00fc*/ 	.byte	0x04, 0x11
        /*00fe*/ 	.short	(.L_54 - .L_53)
	.align		4
.L_53:
        /*0100*/ 	.word	index@(_ZN7cutlass13device_kernelIN5flash19enable_sm80_to_sm89INS1_16FlashAttnFwdSm80INS1_25CollectiveMainloopFwdSm80ILi8ELi1ELb1EN4cute5tupleIJNS5_1CILi128EEENS7_ILi48EEENS7_ILi256EEEEEELi256ENS_10bfloat16_tEfNS_4arch4Sm80ELb1ELb0ELb1ELb1ELb0ELb0ELb1ELb1EEENS1_21CollectiveEpilogueFwdINS6_IJS8_SA_S9_EEENS6_IJNS7_ILi1EEESI_SI_EEESC_SE_Li256ELb1ELb1ELb1ELb0EEENS1_36VarlenDynamicPersistentTileSchedulerILi128ELi48ELi256ELi256ELb1ELb1ELb0ELb1ELb1ELb1EEEEEEEEEvNT_6ParamsE)
        /*0104*/ 	.word	0x00000000


	//----- nvinfo : EIATTR_REGCOUNT
	.align		4
.L_54:
        /*0108*/ 	.byte	0x04, 0x2f
        /*010a*/ 	.short	(.L_56 - .L_55)
	.align		4
.L_55:
        /*010c*/ 	.word	index@(_ZN7cutlass13device_kernelIN5flash19enable_sm80_to_sm89INS1_16FlashAttnFwdSm80INS1_25CollectiveMainloopFwdSm80ILi8ELi1ELb1EN4cute5tupleIJNS5_1CILi128EEENS7_ILi64EEENS7_ILi256EEEEEELi256ENS_10bfloat16_tEfNS_4arch4Sm80ELb1ELb0ELb1ELb0ELb0ELb0ELb1ELb1EEENS1_21CollectiveEpilogueFwdINS6_IJS8_SA_S9_EEENS6_IJNS7_ILi1EEESI_SI_EEESC_SE_Li256ELb0ELb1ELb1ELb0EEENS1_30DynamicPersistentTileSchedulerILi256ELi256ELb1ELb1ELb0EEEEEEEEEvNT_6ParamsE)
        /*0110*/ 	.word	0x00000004


	//----- nvinfo : EIATTR_FRAME_SIZE
	.align		4
.L_56:
        /*0114*/ 	.byte	0x04, 0x11
        /*0116*/ 	.short	(.L_58 - .L_57)
	.align		4
.L_57:
        /*0118*/ 	.word	index@(_ZN7cutlass13device_kernelIN5flash19enable_sm80_to_sm89INS1_16FlashAttnFwdSm80INS1_25CollectiveMainloopFwdSm80ILi8ELi1ELb1EN4cute5tupleIJNS5_1CILi128EEENS7_ILi64EEENS7_ILi256EEEEEELi256ENS_10bfloat16_tEfNS_4arch4Sm80ELb1ELb0ELb1ELb0ELb0ELb0ELb1ELb1EEENS1_21CollectiveEpilogueFwdINS6_IJS8_SA_S9_EEENS6_IJNS7_ILi1EEESI_SI_EEESC_SE_Li256ELb0ELb1ELb1ELb0EEENS1_30DynamicPersistentTileSchedulerILi256ELi256ELb1ELb1ELb0EEEEEEEEEvNT_6ParamsE)
        /*011c*/ 	.word	0x00000000


	//----- nvinfo : EIATTR_REGCOUNT
	.align		4
.L_58:
        /*0120*/ 	.byte	0x04, 0x2f
        /*0122*/ 	.short	(.L_60 - .L_59)
	.align		4
.L_59:
        /*0124*/ 	.word	index@(_ZN7cutlass13device_kernelIN5flash19enable_sm80_to_sm89INS1_16FlashAttnFwdSm80INS1_25CollectiveMainloopFwdSm80ILi8ELi1ELb0EN4cute5tupleIJNS5_1CILi128EEENS7_ILi32EEENS7_ILi256EEEEEELi256ENS_10bfloat16_tEfNS_4arch4Sm80ELb0ELb1ELb1ELb1ELb0ELb1ELb1ELb1EEENS1_21CollectiveEpilogueFwdINS6_IJS8_SA_S9_EEENS6_IJNS7_ILi1EEESI_SI_EEESC_SE_Li256ELb1ELb1ELb1ELb0EEENS1_36VarlenDynamicPersistentTileSchedulerILi128ELi32ELi256ELi256ELb1ELb1ELb0ELb1ELb0ELb1EEEEEEEEEvNT_6ParamsE)
        /*0128*/ 	.word	0x00000004


	//----- nvinfo : EIATTR_FRAME_SIZE
	.align		4
.L_60:
        /*012c*/ 	.byte	0x04, 0x11
        /*012e*/ 	.short	(.L_62 - .L_61)
	.align		4
.L_61:
        /*0130*/ 	.word	index@(_ZN7cutlass13device_kernelIN5flash19enable_sm80_to_sm89INS1_16FlashAttnFwdSm80INS1_25CollectiveMainloopFwdSm80ILi8ELi1ELb0EN4cute5tupleIJNS5_1CILi128EEENS7_ILi32EEENS7_ILi256EEEEEELi256ENS_10bfloat16_tEfNS_4arch4Sm80ELb0ELb1ELb1ELb1ELb0ELb1ELb1ELb1EEENS1_21CollectiveEpilogueFwdINS6_IJS8_SA_S9_EEENS6_IJNS7_ILi1EEESI_SI_EEESC_SE_Li256ELb1ELb1ELb1ELb0EEENS1_36VarlenDynamicPersistentTileSchedulerILi128ELi32ELi256ELi256ELb1ELb1ELb0ELb1ELb0ELb1EEEEEEEEEvNT_6ParamsE)
        /*0134*/ 	.word	0x00000000


	//----- nvinfo : EIATTR_REGCOUNT
	.align		4
.L_62:
        /*0138*/ 	.byte	0x04, 0x2f
        /*013a*/ 	.short	(.L_64 - .L_63)
	.align		4
.L_63:
        /*013c*/ 	.word	index@(_ZN7cutlass13device_kernelIN5flash19enable_sm80_to_sm89INS1_16FlashAttnFwdSm80INS1_25CollectiveMainloopFwdSm80ILi8ELi1ELb1EN4cute5tupleIJNS5_1CILi128EEENS7_ILi48EEENS7_ILi256EEEEEELi256ENS_10bfloat16_tEfNS_4arch4Sm80ELb0ELb1ELb1ELb1ELb0ELb0ELb1ELb1EEENS1_21CollectiveEpilogueFwdINS6_IJS8_SA_S9_EEENS6_IJNS7_ILi1EEESI_SI_EEESC_SE_Li256ELb1ELb1ELb1ELb0EEENS1_36VarlenDynamicPersistentTileSchedulerILi128ELi48ELi256ELi256ELb1ELb1ELb0ELb1ELb0ELb1EEEEEEEEEvNT_6ParamsE)
        /*0140*/ 	.word	0x00000004


	//----- nvinfo : EIATTR_FRAME_SIZE
	.align		4
.L_64:
        /*0144*/ 	.byte	0x04, 0x11
        /*0146*/ 	.short	(.L_66 - .L_65)
	.align		4
.L_65:
        /*0148*/ 	.word	index@(_ZN7cutlass13device_kernelIN5flash19enable_sm80_to_sm89INS1_16FlashAttnFwdSm80INS1_25CollectiveMainloopFwdSm80ILi8ELi1ELb1EN4cute5tupleIJNS5_1CILi128EEENS7_ILi48EEENS7_ILi256EEEEEELi256ENS_10bfloat16_tEfNS_4arch4Sm80ELb0ELb1ELb1ELb1ELb0ELb0ELb1ELb1EEENS1_21CollectiveEpilogueFwdINS6_IJS8_SA_S9_EEENS6_IJNS7_ILi1EEESI_SI_EEESC_SE_Li256ELb1ELb1ELb1ELb0EEENS1_36VarlenDynamicPersistentTileSchedulerILi128ELi48ELi256ELi256ELb1ELb1ELb0ELb1ELb0ELb1EEEEEEEEEvNT_6ParamsE)
        /*014c*/ 	.word	0x00000000


	//----- nvinfo : EIATTR_REGCOUNT
	.align		4
.L_66:
        /*0150*/ 	.byte	0x04, 0x2f
        /*0152*/ 	.short	(.L_68 - .L_67)
	.align		4
.L_67:
        /*0154*/ 	.word	index@(_ZN7cutlass13device_kernelIN5flash19enable_sm80_to_sm89INS1_16FlashAttnFwdSm80INS1_25CollectiveMainloopFwdSm80ILi8ELi1ELb1EN4cute5tupleIJNS5_1CILi128EEENS7_ILi48EEENS7_ILi256EEEEEELi256ENS_10bfloat16_tEfNS_4arch4Sm80ELb0ELb1ELb1ELb0ELb0ELb0ELb1ELb1EEENS1_21CollectiveEpilogueFwdINS6_IJS8_SA_S9_EEENS6_IJNS7_ILi1EEESI_SI_EEESC_SE_Li256ELb0ELb1ELb1ELb0EEENS1_19SingleTileSchedulerILb0ELb1ELb1ELi128EEEEEEEEEvNT_6ParamsE)
        /*0158*/ 	.word	0x00000004


	//----- nvinfo : EIATTR_FRAME_SIZE
	.align		4
.L_68:
        /*015c*/ 	.byte	0x04, 0x11
        /*015e*/ 	.short	(.L_70 - .L_69)
	.align		4
.L_69:
        /*0160*/ 	.word	index@(_ZN7cutlass13device_kernelIN5flash19enable_sm80_to_sm89INS1_16FlashAttnFwdSm80INS1_25CollectiveMainloopFwdSm80ILi8ELi1ELb1EN4cute5tupleIJNS5_1CILi128EEENS7_ILi48EEENS7_ILi256EEEEEELi256ENS_10bfloat16_tEfNS_4arch4Sm80ELb0ELb1ELb1ELb0ELb0ELb0ELb1ELb1EEENS1_21CollectiveEpilogueFwdINS6_IJS8_SA_S9_EEENS6_IJNS7_ILi1EEESI_SI_EEESC_SE_Li256ELb0ELb1ELb1ELb0EEENS1_19SingleTileSchedulerILb0ELb1ELb1ELi128EEEEEEEEEvNT_6ParamsE)
        /*0164*/ 	.word	0x00000000


	//----- nvinfo : EIATTR_REGCOUNT
	.align		4
.L_70:
        /*0168*/ 	.byte	0x04, 0x2f
        /*016a*/ 	.short	(.L_72 - .L_71)
	.align		4
.L_71:
        /*016c*/ 	.word	index@(_ZN7cutlass13device_kernelIN5flash19enable_sm80_to_sm89INS1_16FlashAttnFwdSm80INS1_25CollectiveMainloopFwdSm80ILi8ELi1ELb0EN4cute5tupleIJNS5_1CILi128EEENS7_ILi32EEENS7_ILi256EEEEEELi256ENS_10bfloat16_tEfNS_4arch4Sm80ELb0ELb0ELb1ELb1ELb0ELb1ELb1ELb1EEENS1_21CollectiveEpilogueFwdINS6_IJS8_SA_S9_EEENS6_IJNS7_ILi1EEESI_SI_EEESC_SE_Li256ELb1ELb1ELb1ELb0EEENS1_36VarlenDynamicPersistentTileSchedulerILi128ELi32ELi256ELi256ELb1ELb1ELb0ELb0ELb1ELb1EEEEEEEEEvNT_6ParamsE)
        /*0170*/ 	.word	0x00000004


	//----- nvinfo : EIATTR_FRAME_SIZE
	.align		4
.L_72:
        /*0174*/ 	.byte	0x04, 0x11
        /*0176*/ 	.short	(.L_74 - .L_73)
	.align		4
.L_73:
        /*0178*/ 	.word	index@(_ZN7cutlass13device_kernelIN5flash19enable_sm80_to_sm89INS1_16FlashAttnFwdSm80INS1_25CollectiveMainloopFwdSm80ILi8ELi1ELb0EN4cute5tupleIJNS5_1CILi128EEENS7_ILi32EEENS7_ILi256EEEEEELi256ENS_10bfloat16_tEfNS_4arch4Sm80ELb0ELb0ELb1ELb1ELb0ELb1ELb1ELb1EEENS1_21CollectiveEpilogueFwdINS6_IJS8_SA_S9_EEENS6_IJNS7_ILi1EEESI_SI_EEESC_SE_Li256ELb1ELb1ELb1ELb0EEENS1_36VarlenDynamicPersistentTileSchedulerILi128ELi32ELi256ELi256ELb1ELb1ELb0ELb0ELb1ELb1EEEEEEEEEvNT_6ParamsE)
        /*017c*/ 	.word	0x00000000


	//----- nvinfo : EIATTR_REGCOUNT
	.align		4
.L_74:
        /*0180*/ 	.byte	0x04, 0x2f
        /*0182*/ 	.short	(.L_76 - .L_75)
	.align		4
.L_75:
        /*0184*/ 	.word	index@(_ZN7cutlass13device_kernelIN5flash19enable_sm80_to_sm89INS1_16FlashAttnFwdSm80INS1_25CollectiveMainloopFwdSm80ILi8ELi1ELb1EN4cute5tupleIJNS5_1CILi128EEENS7_ILi48EEENS7_ILi256EEEEEELi256ENS_10bfloat16_tEfNS_4arch4Sm80ELb0ELb0ELb1ELb1ELb0ELb0ELb1ELb1EEENS1_21CollectiveEpilogueFwdINS6_IJS8_SA_S9_EEENS6_IJNS7_ILi1EEESI_SI_EEESC_SE_Li256ELb1ELb1ELb1ELb0EEENS1_36VarlenDynamicPersistentTileSchedulerILi128ELi48ELi256ELi256ELb1ELb1ELb0ELb0ELb1ELb1EEEEEEEEEvNT_6ParamsE)
        /*0188*/ 	.word	0x00000004


	//----- nvinfo : EIATTR_FRAME_SIZE
	.align		4
.L_76:
        /*018c*/ 	.byte	0x04, 0x11
        /*018e*/ 	.short	(.L_78 - .L_77)
	.align		4
.L_77:
        /*0190*/ 	.word	index@(_ZN7cutlass13device_kernelIN5flash19enable_sm80_to_sm89INS1_16FlashAttnFwdSm80INS1_25CollectiveMainloopFwdSm80ILi8ELi1ELb1EN4cute5tupleIJNS5_1CILi128EEENS7_ILi48EEENS7_ILi256EEEEEELi256ENS_10bfloat16_tEfNS_4arch4Sm80ELb0ELb0ELb1ELb1ELb0ELb0ELb1ELb1EEENS1_21CollectiveEpilogueFwdINS6_IJS8_SA_S9_EEENS6_IJNS7_ILi1EEESI_SI_EEESC_SE_Li256ELb1ELb1ELb1ELb0EEENS1_36VarlenDynamicPersistentTileSchedulerILi128ELi48ELi256ELi256ELb1ELb1ELb0ELb0ELb1ELb1EEEEEEEEEvNT_6ParamsE)
        /*0194*/ 	.word	0x00000000


	//----- nvinfo : EIATTR_REGCOUNT
	.align		4
.L_78:
        /*0198*/ 	.byte	0x04, 0x2f
        /*019a*/ 	.short	(.L_80 - .L_79)
	.align		4
.L_79:
        /*019c*/ 	.word	index@(_ZN7cutlass13device_kernelIN5flash19enable_sm80_to_sm89INS1_16FlashAttnFwdSm80INS1_25CollectiveMainloopFwdSm80ILi8ELi1ELb1EN4cute5tupleIJNS5_1CILi128EEENS7_ILi64EEENS7_ILi256EEEEEELi256ENS_10bfloat16_tEfNS_4arch4Sm80ELb0ELb0ELb1ELb0ELb0ELb0ELb1ELb1EEENS1_21CollectiveEpilogueFwdINS6_IJS8_SA_S9_EEENS6_IJNS7_ILi1EEESI_SI_EEESC_SE_Li256ELb0ELb1ELb1ELb0EEENS1_19SingleTileSchedulerILb0ELb1ELb1ELi128EEEEEEEEEvNT_6ParamsE)
        /*01a0*/ 	.word	0x00000004


	//----- nvinfo : EIATTR_FRAME_SIZE
	.align		4
.L_80:
        /*01a4*/ 	.byte	0x04, 0x11
        /*01a6*/ 	.short	(.L_82 - .L_81)
	.align		4
.L_81:
        /*01a8*/ 	.word	index@(_ZN7cutlass13device_kernelIN5flash19enable_sm80_to_sm89INS1_16FlashAttnFwdSm80INS1_25CollectiveMainloopFwdSm80ILi8ELi1ELb1EN4cute5tupleIJNS5_1CILi128EEENS7_ILi64EEENS7_ILi256EEEEEELi256ENS_10bfloat16_tEfNS_4arch4Sm80ELb0ELb0ELb1ELb0ELb0ELb0ELb1ELb1EEENS1_21CollectiveEpilogueFwdINS6_IJS8_SA_S9_EEENS6_IJNS7_ILi1EEESI_SI_EEESC_SE_Li256ELb0ELb1ELb1ELb0EEENS1_19SingleTileSchedulerILb0ELb1ELb1ELi128EEEEEEEEEvNT_6ParamsE)
        /*01ac*/ 	.word	0x00000000


	//----- nvinfo : EIATTR_MIN_STACK_SIZE
	.align		4
.L_82:
        /*01b0*/ 	.byte	0x04, 0x12
        /*01b2*/ 	.short	(.L_84 - .L_83)
	.align		4
.L_83:
        /*01b4*/ 	.word	index@(_ZN7cutlass13device_kernelIN5flash19enable_sm80_to_sm89INS1_16FlashAttnFwdSm80INS1_25CollectiveMainloopFwdSm80ILi8ELi1ELb1EN4cute5tupleIJNS5_1CILi128EEENS7_ILi64EEENS7_ILi256EEEEEELi256ENS_10bfloat16_tEfNS_4arch4Sm80ELb0ELb0ELb1ELb0ELb0ELb0ELb1ELb1EEENS1_21CollectiveEpilogueFwdINS6_IJS8_SA_S9_EEENS6_IJNS7_ILi1EEESI_SI_EEESC_SE_Li256ELb0ELb1ELb1ELb0EEENS1_19SingleTileSchedulerILb0ELb1ELb1ELi128EEEEEEEEEvNT_6ParamsE)
        /*01b8*/ 	.word	0x00000000


	//----- nvinfo : EIATTR_MIN_STACK_SIZE
	.align		4
.L_84:
        /*01bc*/ 	.byte	0x04, 0x12
        /*01be*/ 	.short	(.L_86 - .L_85)
	.align		4
.L_85:
        /*01c0*/ 	.word	index@(_ZN7cutlass13device_kernelIN5flash19enable_sm80_to_sm89INS1_16FlashAttnFwdSm80INS1_25CollectiveMainloopFwdSm80ILi8ELi1ELb1EN4cute5tupleIJNS5_1CILi128EEENS7_ILi48EEENS7_ILi256EEEEEELi256ENS_10bfloat16_tEfNS_4arch4Sm80ELb0ELb0ELb1ELb1ELb0ELb0ELb1ELb1EEENS1_21CollectiveEpilogueFwdINS6_IJS8_SA_S9_EEENS6_IJNS7_ILi1EEESI_SI_EEESC_SE_Li256ELb1ELb1ELb1ELb0EEENS1_36VarlenDynamicPersistentTileSchedulerILi128ELi48ELi256ELi256ELb1ELb1ELb0ELb0ELb1ELb1EEEEEEEEEvNT_6ParamsE)
        /*01c4*/ 	.word	0x00000000


	//----- nvinfo : EIATTR_MIN_STACK_SIZE
	.align		4
.L_86:
        /*01c8*/ 	.byte	0x04, 0x12
        /*01ca*/ 	.short	(.L_88 - .L_87)
	.align		4
.L_87:
        /*01cc*/ 	.word	index@(_ZN7cutlass13device_kernelIN5flash19enable_sm80_to_sm89INS1_16FlashAttnFwdSm80INS1_25CollectiveMainloopFwdSm80ILi8ELi1ELb0EN4cute5tupleIJNS5_1CILi128EEENS7_ILi32EEENS7_ILi256EEEEEELi256ENS_10bfloat16_tEfNS_4arch4Sm80ELb0ELb0ELb1ELb1ELb0ELb1ELb1ELb1EEENS1_21CollectiveEpilogueFwdINS6_IJS8_SA_S9_EEENS6_IJNS7_ILi1EEESI_SI_EEESC_SE_Li256ELb1ELb1ELb1ELb0EEENS1_36VarlenDynamicPersistentTileSchedulerILi128ELi32ELi256ELi256ELb1ELb1ELb0ELb0ELb1ELb1EEEEEEEEEvNT_6ParamsE)
        /*01d0*/ 	.word	0x00000000


	//----- nvinfo : EIATTR_MIN_STACK_SIZE
	.align		4
.L_88:
        /*01d4*/ 	.byte	0x04, 0x12
        /*01d6*/ 	.short	(.L_90 - .L_89)
	.align		4
.L_89:
        /*01d8*/ 	.word	index@(_ZN7cutlass13device_kernelIN5flash19enable_sm80_to_sm89INS1_16FlashAttnFwdSm80INS1_25CollectiveMainloopFwdSm80ILi8ELi1ELb1EN4cute5tupleIJNS5_1CILi128EEENS7_ILi48EEENS7_ILi256EEEEEELi256ENS_10bfloat16_tEfNS_4arch4Sm80ELb0ELb1ELb1ELb0ELb0ELb0ELb1ELb1EEENS1_21CollectiveEpilogueFwdINS6_IJS8_SA_S9_EEENS6_IJNS7_ILi1EEESI_SI_EEESC_SE_Li256ELb0ELb1ELb1ELb0EEENS1_19SingleTileSchedulerILb0ELb1ELb1ELi128EEEEEEEEEvNT_6ParamsE)
        /*01dc*/ 	.word	0x00000000


	//----- nvinfo : EIATTR_MIN_STACK_SIZE
	.align		4
.L_90:
        /*01e0*/ 	.byte	0x04, 0x12
        /*01e2*/ 	.short	(.L_92 - .L_91)
	.align		4
.L_91:
        /*01e4*/ 	.word	index@(_ZN7cutlass13device_kernelIN5flash19enable_sm80_to_sm89INS1_16FlashAttnFwdSm80INS1_25CollectiveMainloopFwdSm80ILi8ELi1ELb1EN4cute5tupleIJNS5_1CILi128EEENS7_ILi48EEENS7_ILi256EEEEEELi256ENS_10bfloat16_tEfNS_4arch4Sm80ELb0ELb1ELb1ELb1ELb0ELb0ELb1ELb1EEENS1_21CollectiveEpilogueFwdINS6_IJS8_SA_S9_EEENS6_IJNS7_ILi1EEESI_SI_EEESC_SE_Li256ELb1ELb1ELb1ELb0EEENS1_36VarlenDynamicPersistentTileSchedulerILi128ELi48ELi256ELi256ELb1ELb1ELb0ELb1ELb0ELb1EEEEEEEEEvNT_6ParamsE)
        /*01e8*/ 	.word	0x00000000


	//----- nvinfo : EIATTR_MIN_STACK_SIZE
	.align		4
.L_92:
        /*01ec*/ 	.byte	0x04, 0x12
        /*01ee*/ 	.short	(.L_94 - .L_93)
	.align		4
.L_93:
        /*01f0*/ 	.word	index@(_ZN7cutlass13device_kernelIN5flash19enable_sm80_to_sm89INS1_16FlashAttnFwdSm80INS1_25CollectiveMainloopFwdSm80ILi8ELi1ELb0EN4cute5tupleIJNS5_1CILi128EEENS7_ILi32EEENS7_ILi256EEEEEELi256ENS_10bfloat16_tEfNS_4arch4Sm80ELb0ELb1ELb1ELb1ELb0ELb1ELb1ELb1EEENS1_21CollectiveEpilogueFwdINS6_IJS8_SA_S9_EEENS6_IJNS7_ILi1EEESI_SI_EEESC_SE_Li256ELb1ELb1ELb1ELb0EEENS1_36VarlenDynamicPersistentTileSchedulerILi128ELi32ELi256ELi256ELb1ELb1ELb0ELb1ELb0ELb1EEEEEEEEEvNT_6ParamsE)
        /*01f4*/ 	.word	0x00000000


	//----- nvinfo : EIATTR_MIN_STACK_SIZE
	.align		4
.L_94:
        /*01f8*/ 	.byte	0x04, 0x12
        /*01fa*/ 	.short	(.L_96 - .L_95)
	.align		4
.L_95:
        /*01fc*/ 	.word	index@(_ZN7cutlass13device_kernelIN5flash19enable_sm80_to_sm89INS1_16FlashAttnFwdSm80INS1_25CollectiveMainloopFwdSm80ILi8ELi1ELb1EN4cute5tupleIJNS5_1CILi128EEENS7_ILi64EEENS7_ILi256EEEEEELi256ENS_10bfloat16_tEfNS_4arch4Sm80ELb1ELb0ELb1ELb0ELb0ELb0ELb1ELb1EEENS1_21CollectiveEpilogueFwdINS6_IJS8_SA_S9_EEENS6_IJNS7_ILi1EEESI_SI_EEESC_SE_Li256ELb0ELb1ELb1ELb0EEENS1_30DynamicPersistentTileSchedulerILi256ELi256ELb1ELb1ELb0EEEEEEEEEvNT_6ParamsE)
        /*0200*/ 	.word	0x00000000


	//----- nvinfo : EIATTR_MIN_STACK_SIZE
	.align		4
.L_96:
        /*0204*/ 	.byte	0x04, 0x12
        /*0206*/ 	.short	(.L_98 - .L_97)
	.align		4
.L_97:
        /*0208*/ 	.word	index@(_ZN7cutlass13device_kernelIN5flash19enable_sm80_to_sm89INS1_16FlashAttnFwdSm80INS1_25CollectiveMainloopFwdSm80ILi8ELi1ELb1EN4cute5tupleIJNS5_1CILi128EEENS7_ILi48EEENS7_ILi256EEEEEELi256ENS_10bfloat16_tEfNS_4arch4Sm80ELb1ELb0ELb1ELb1ELb0ELb0ELb1ELb1EEENS1_21CollectiveEpilogueFwdINS6_IJS8_SA_S9_EEENS6_IJNS7_ILi1EEESI_SI_EEESC_SE_Li256ELb1ELb1ELb1ELb0EEENS1_36VarlenDynamicPersistentTileSchedulerILi128ELi48ELi256ELi256ELb1ELb1ELb0ELb1ELb1ELb1EEEEEEEEEvNT_6ParamsE)
        /*020c*/ 	.word	0x00000000


	//----- nvinfo : EIATTR_MIN_STACK_SIZE
	.align		4
.L_98:
        /*0210*/ 	.byte	0x04, 0x12
        /*0212*/ 	.short	(.L_100 - .L_99)
	.align		4
.L_99:
        /*0214*/ 	.word	index@(_ZN7cutlass13device_kernelIN5flash19enable_sm80_to_sm89INS1_16FlashAttnFwdSm80INS1_25CollectiveMainloopFwdSm80ILi8ELi1ELb0EN4cute5tupleIJNS5_1CILi128EEENS7_ILi32EEENS7_ILi256EEEEEELi256ENS_10bfloat16_tEfNS_4arch4Sm80ELb1ELb0ELb1ELb1ELb0ELb1ELb1ELb1EEENS1_21CollectiveEpilogueFwdINS6_IJS8_SA_S9_EEENS6_IJNS7_ILi1EEESI_SI_EEESC_SE_Li256ELb1ELb1ELb1ELb0EEENS1_36VarlenDynamicPersistentTileSchedulerILi128ELi32ELi256ELi256ELb1ELb1ELb0ELb1ELb1ELb1EEEEEEEEEvNT_6ParamsE)
        /*0218*/ 	.word	0x00000000


	//----- nvinfo : EIATTR_MIN_STACK_SIZE
	.align		4
.L_100:
        /*021c*/ 	.byte	0x04, 0x12
        /*021e*/ 	.short	(.L_102 - .L_101)
	.align		4
.L_101:
        /*0220*/ 	.word	index@(_ZN7cutlass13device_kernelIN5flash19enable_sm80_to_sm89INS1_16FlashAttnFwdSm80INS1_25CollectiveMainloopFwdSm80ILi8ELi1ELb0EN4cute5tupleIJNS5_1CILi128EEENS7_ILi96EEENS7_ILi256EEEEEELi256ENS_10bfloat16_tEfNS_4arch4Sm80ELb0ELb0ELb1ELb0ELb0ELb0ELb1ELb1EEENS1_21CollectiveEpilogueFwdINS6_IJS8_SA_S9_EEENS6_IJNS7_ILi1EEESI_SI_EEESC_SE_Li256ELb0ELb1ELb1ELb0EEENS1_19SingleTileSchedulerILb0ELb1ELb1ELi128EEEEEEEEEvNT_6ParamsE)
        /*0224*/ 	.word	0x00000000


	//----- nvinfo : EIATTR_MIN_STACK_SIZE
	.align		4
.L_102:
        /*0228*/ 	.byte	0x04, 0x12
        /*022a*/ 	.short	(.L_104 - .L_103)
	.align		4
.L_103:
        /*022c*/ 	.word	index@(_ZN7cutlass13device_kernelIN5flash19enable_sm80_to_sm89INS1_16FlashAttnFwdSm80INS1_25CollectiveMainloopFwdSm80ILi8ELi1ELb0EN4cute5tupleIJNS5_1CILi128EEENS7_ILi64EEENS7_ILi256EEEEEELi256ENS_10bfloat16_tEfNS_4arch4Sm80ELb0ELb0ELb1ELb1ELb0ELb0ELb1ELb1EEENS1_21CollectiveEpilogueFwdINS6_IJS8_SA_S9_EEENS6_IJNS7_ILi1EEESI_SI_EEESC_SE_Li256ELb1ELb1ELb1ELb0EEENS1_36VarlenDynamicPersistentTileSchedulerILi128ELi64ELi256ELi256ELb1ELb1ELb0ELb0ELb1ELb1EEEEEEEEEvNT_6ParamsE)
        /*0230*/ 	.word	0x00000000


	//----- nvinfo : EIATTR_MIN_STACK_SIZE
	.align		4
.L_104:
        /*0234*/ 	.byte	0x04, 0x12
        /*0236*/ 	.short	(.L_106 - .L_105)
	.align		4
.L_105:
        /*0238*/ 	.word	index@(_ZN7cutlass13device_kernelIN5flash19enable_sm80_to_sm89INS1_16FlashAttnFwdSm80INS1_25CollectiveMainloopFwdSm80ILi8ELi1ELb0EN4cute5tupleIJNS5_1CILi128EEENS7_ILi48EEENS7_ILi256EEEEEELi256ENS_10bfloat16_tEfNS_4arch4Sm80ELb0ELb0ELb1ELb1ELb0ELb1ELb1ELb1EEENS1_21CollectiveEpilogueFwdINS6_IJS8_SA_S9_EEENS6_IJNS7_ILi1EEESI_SI_EEESC_SE_Li256ELb1ELb1ELb1ELb0EEENS1_36VarlenDynamicPersistentTileSchedulerILi128ELi48ELi256ELi256ELb1ELb1ELb0ELb0ELb1ELb1EEEEEEEEEvNT_6ParamsE)
        /*023c*/ 	.word	0x00000000


	//----- nvinfo : EIATTR_MIN_STACK_SIZE
	.align		4
.L_106:
        /*0240*/ 	.byte	0x04, 0x12
        /*0242*/ 	.short	(.L_108 - .L_107)
	.align		4
.L_107:
        /*0244*/ 	.word	index@(_ZN7cutlass13device_kernelIN5flash19enable_sm80_to_sm89INS1_16FlashAttnFwdSm80INS1_25CollectiveMainloopFwdSm80ILi8ELi1ELb0EN4cute5tupleIJNS5_1CILi128EEENS7_ILi64EEENS7_ILi256EEEEEELi256ENS_10bfloat16_tEfNS_4arch4Sm80ELb0ELb1ELb1ELb0ELb0ELb0ELb1ELb1EEENS1_21CollectiveEpilogueFwdINS6_IJS8_SA_S9_EEENS6_IJNS7_ILi1EEESI_SI_EEESC_SE_Li256ELb0ELb1ELb1ELb0EEENS1_19SingleTileSchedulerILb0ELb1ELb1ELi128EEEEEEEEEvNT_6ParamsE)
        /*0248*/ 	.word	0x00000000


	//----- nvinfo : EIATTR_MIN_STACK_SIZE
	.align		4
.L_108:
        /*024c*/ 	.byte	0x04, 0x12
        /*024e*/ 	.short	(.L_110 - .L_109)
	.align		4
.L_109:
        /*0250*/ 	.word	index@(_ZN7cutlass13device_kernelIN5flash19enable_sm80_to_sm89INS1_16FlashAttnFwdSm80INS1_25CollectiveMainloopFwdSm80ILi8ELi1ELb0EN4cute5tupleIJNS5_1CILi128EEENS7_ILi64EEENS7_ILi256EEEEEELi256ENS_10bfloat16_tEfNS_4arch4Sm80ELb0ELb1ELb1ELb1ELb0ELb0ELb1ELb1EEENS1_21CollectiveEpilogueFwdINS6_IJS8_SA_S9_EEENS6_IJNS7_ILi1EEESI_SI_EEESC_SE_Li256ELb1ELb1ELb1ELb0EEENS1_36VarlenDynamicPersistentTileSchedulerILi128ELi64ELi256ELi256ELb1ELb1ELb0ELb1ELb0ELb1EEEEEEEEEvNT_6ParamsE)
        /*0254*/ 	.word	0x00000000


	//----- nvinfo : EIATTR_MIN_STACK_SIZE
	.align		4
.L_110:
        /*0258*/ 	.byte	0x04, 0x12
        /*025a*/ 	.short	(.L_112 - .L_111)
	.align		4
.L_111:
        /*025c*/ 	.word	index@(_ZN7cutlass13device_kernelIN5flash19enable_sm80_to_sm89INS1_16FlashAttnFwdSm80INS1_25CollectiveMainloopFwdSm80ILi8ELi1ELb0EN4cute5tupleIJNS5_1CILi128EEENS7_ILi48EEENS7_ILi256EEEEEELi256ENS_10bfloat16_tEfNS_4arch4Sm80ELb0ELb1ELb1ELb1ELb0ELb1ELb1ELb1EEENS1_21CollectiveEpilogueFwdINS6_IJS8_SA_S9_EEENS6_IJNS7_ILi1EEESI_SI_EEESC_SE_Li256ELb1ELb1ELb1ELb0EEENS1_36VarlenDynamicPersistentTileSchedulerILi128ELi48ELi256ELi256ELb1ELb1ELb0ELb1ELb0ELb1EEEEEEEEEvNT_6ParamsE)
        /*0260*/ 	.word	0x00000000


	//----- nvinfo : EIATTR_MIN_STACK_SIZE
	.align		4
.L_112:
        /*0264*/ 	.byte	0x04, 0x12
        /*0266*/ 	.short	(.L_114 - .L_113)
	.align		4
.L_113:
        /*0268*/ 	.word	index@(_ZN7cutlass13device_kernelIN5flash19enable_sm80_to_sm89INS1_16FlashAttnFwdSm80INS1_25CollectiveMainloopFwdSm80ILi8ELi1ELb0EN4cute5tupleIJNS5_1CILi128EEENS7_ILi96EEENS7_ILi256EEEEEELi256ENS_10bfloat16_tEfNS_4arch4Sm80ELb1ELb0ELb1ELb0ELb0ELb0ELb1ELb1EEENS1_21CollectiveEpilogueFwdINS6_IJS8_SA_S9_EEENS6_IJNS7_ILi1EEESI_SI_EEESC_SE_Li256ELb0ELb1ELb1ELb0EEENS1_30DynamicPersistentTileSchedulerILi256ELi256ELb1ELb1ELb0EEEEEEEEEvNT_6ParamsE)
        /*026c*/ 	.word	0x00000000


	//----- nvinfo : EIATTR_MIN_STACK_SIZE
	.align		4
.L_114:
        /*0270*/ 	.byte	0x04, 0x12
        /*0272*/ 	.short	(.L_116 - .L_115)
	.align		4
.L_115:
        /*0274*/ 	.word	index@(_ZN7cutlass13device_kernelIN5flash19enable_sm80_to_sm89INS1_16FlashAttnFwdSm80INS1_25CollectiveMainloopFwdSm80ILi8ELi1ELb0EN4cute5tupleIJNS5_1CILi128EEENS7_ILi64EEENS7_ILi256EEEEEELi256ENS_10bfloat16_tEfNS_4arch4Sm80ELb1ELb0ELb1ELb1ELb0ELb0ELb1ELb1EEENS1_21CollectiveEpilogueFwdINS6_IJS8_SA_S9_EEENS6_IJNS7_ILi1EEESI_SI_EEESC_SE_Li256ELb1ELb1ELb1ELb0EEENS1_36VarlenDynamicPersistentTileSchedulerILi128ELi64ELi256ELi256ELb1ELb1ELb0ELb1ELb1ELb1EEEEEEEEEvNT_6ParamsE)
        /*0278*/ 	.word	0x00000000


	//----- nvinfo : EIATTR_MIN_STACK_SIZE
	.align		4
.L_116:
        /*027c*/ 	.byte	0x04, 0x12
        /*027e*/ 	.short	(.L_118 - .L_117)
	.align		4
.L_117:
        /*0280*/ 	.word	index@(_ZN7cutlass13device_kernelIN5flash19enable_sm80_to_sm89INS1_16FlashAttnFwdSm80INS1_25CollectiveMainloopFwdSm80ILi8ELi1ELb0EN4cute5tupleIJNS5_1CILi128EEENS7_ILi48EEENS7_ILi256EEEEEELi256ENS_10bfloat16_tEfNS_4arch4Sm80ELb1ELb0ELb1ELb1ELb0ELb1ELb1ELb1EEENS1_21CollectiveEpilogueFwdINS6_IJS8_SA_S9_EEENS6_IJNS7_ILi1EEESI_SI_EEESC_SE_Li256ELb1ELb1ELb1ELb0EEENS1_36VarlenDynamicPersistentTileSchedulerILi128ELi48ELi256ELi256ELb1ELb1ELb0ELb1ELb1ELb1EEEEEEEEEvNT_6ParamsE)
        /*0284*/ 	.word	0x00000000
.L_118:


//--------------------- .nv.compat                --------------------------
	.section	.nv.compat,"",@"SHT_CUDA_COMPAT_INFO"
	.align	4
        /*0000*/ 	.byte	0x02, 0x09, 0x01, 0x00, 0x02, 0x02, 0x01, 0x00, 0x02, 0x05, 0x05, 0x00, 0x03, 0x07, 0x01, 0x01
        /*0010*/ 	.byte	0x02, 0x03, 0x00, 0x00, 0x02, 0x06, 0x01, 0x00, 0x04, 0x0b, 0x08, 0x00, 0x09, 0x00, 0x00, 0x00
        /*0020*/ 	.byte	0x00, 0x00, 0x00, 0x00


//--------------------- .nv.info._ZN7cutlass13device_kernelIN5flash19enable_sm80_to_sm89INS1_16FlashAttnFwdSm80INS1_25CollectiveMainloopFwdSm80ILi8ELi1ELb1EN4cute5tupleIJNS5_1CILi128EEENS7_ILi64EEENS7_ILi256EEEEEELi256ENS_10bfloat16_tEfNS_4arch4Sm80ELb0ELb0ELb1ELb0ELb0ELb0ELb1ELb1EEENS1_21CollectiveEpilogueFwdINS6_IJS8_SA_S9_EEENS6_IJNS7_ILi1EEESI_SI_EEESC_SE_Li256ELb0ELb1ELb1ELb0EEENS1_19SingleTileSchedulerILb0ELb1ELb1ELi128EEEEEEEEEvNT_6ParamsE --------------------------
	.section	.nv.info._ZN7cutlass13device_kernelIN5flash19enable_sm80_to_sm89INS1_16FlashAttnFwdSm80INS1_25CollectiveMainloopFwdSm80ILi8ELi1ELb1EN4cute5tupleIJNS5_1CILi128EEENS7_ILi64EEENS7_ILi256EEEEEELi256ENS_10bfloat16_tEfNS_4arch4Sm80ELb0ELb0ELb1ELb0ELb0ELb0ELb1ELb1EEENS1_21CollectiveEpilogueFwdINS6_IJS8_SA_S9_EEENS6_IJNS7_ILi1EEESI_SI_EEESC_SE_Li256ELb0ELb1ELb1ELb0EEENS1_19SingleTileSchedulerILb0ELb1ELb1ELi128EEEEEEEEEvNT_6ParamsE,"",@"SHT_CUDA_INFO"
	.sectionflags	@""
	.align	4


	//----- nvinfo : EIATTR_CUDA_API_VERSION
	.align		4
        /*0000*/ 	.byte	0x04, 0x37
        /*0002*/ 	.short	(.L_120 - .L_119)
.L_119:
        /*0004*/ 	.word	0x00000082


	//----- nvinfo : EIATTR_KPARAM_INFO
	.align		4
.L_120:
        /*0008*/ 	.byte	0x04, 0x17
        /*000a*/ 	.short	(.L_122 - .L_121)
.L_121:
        /*000c*/ 	.word	0x00000000
        /*0010*/ 	.short	0x0000
        /*0012*/ 	.short	0x0000
        /*0014*/ 	.byte	0x00, 0xf0, 0x61, 0x10


	//----- nvinfo : EIATTR_SPARSE_MMA_MASK
	.align		4
.L_122:
        /*0018*/ 	.byte	0x03, 0x50
        /*001a*/ 	.short	0x0000


	//----- nvinfo : EIATTR_MAXREG_COUNT
	.align		4
        /*001c*/ 	.byte	0x03, 0x1b
        /*001e*/ 	.short	0x00ff


	//----- nvinfo : EIATTR_MERCURY_ISA_VERSION
	.align		4
        /*0020*/ 	.byte	0x03, 0x5f
        /*0022*/ 	.short	0x0101


	//----- nvinfo : EIATTR_VRC_CTA_INIT_COUNT
	.align		4
        /*0024*/ 	.byte	0x02, 0x4a
	.zero		1
	.zero		1


	//----- nvinfo : EIATTR_EXIT_INSTR_OFFSETS
	.align		4
        /*0028*/ 	.byte	0x04, 0x1c
        /*002a*/ 	.short	(.L_124 - .L_123)


	//   ....[0]....
.L_123:
        /*002c*/ 	.word	0x00000010


	//----- nvinfo : EIATTR_MAX_THREADS
	.align		4
.L_124:
        /*0030*/ 	.byte	0x04, 0x05
        /*0032*/ 	.short	(.L_126 - .L_125)
.L_125:
        /*0034*/ 	.word	0x00000100
        /*0038*/ 	.word	0x00000001
        /*003c*/ 	.word	0x00000001


	//----- nvinfo : EIATTR_CBANK_PARAM_SIZE
	.align		4
.L_126:
        /*0040*/ 	.byte	0x03, 0x19
        /*0042*/ 	.short	0x0418


	//----- nvinfo : EIATTR_PARAM_CBANK
	.align		4
        /*0044*/ 	.byte	0x04, 0x0a
        /*0046*/ 	.short	(.L_128 - .L_127)
	.align		4
.L_127:
        /*0048*/ 	.word	index@(.nv.constant0._ZN7cutlass13device_kernelIN5flash19enable_sm80_to_sm89INS1_16FlashAttnFwdSm80INS1_25CollectiveMainloopFwdSm80ILi8ELi1ELb1EN4cute5tupleIJNS5_1CILi128EEENS7_ILi64EEENS7_ILi256EEEEEELi256ENS_10bfloat16_tEfNS_4arch4Sm80ELb0ELb0ELb1ELb0ELb0ELb0ELb1ELb1EEENS1_21CollectiveEpilogueFwdINS6_IJS8_SA_S9_EEENS6_IJNS7_ILi1EEESI_SI_EEESC_SE_Li256ELb0ELb1ELb1ELb0EEENS1_19SingleTileSchedulerILb0ELb1ELb1ELi128EEEEEEEEEvNT_6ParamsE)
        /*004c*/ 	.short	0x0380
        /*004e*/ 	.short	0x0418


	//----- nvinfo : EIATTR_SW_WAR
	.align		4
.L_128:
        /*0050*/ 	.byte	0x04, 0x36
        /*0052*/ 	.short	(.L_130 - .L_129)
.L_129:
        /*0054*/ 	.word	0x00000008
.L_130:


//--------------------- .nv.info._ZN7cutlass13device_kernelIN5flash19enable_sm80_to_sm89INS1_16FlashAttnFwdSm80INS1_25CollectiveMainloopFwdSm80ILi8ELi1ELb1EN4cute5tupleIJNS5_1CILi128EEENS7_ILi48EEENS7_ILi256EEEEEELi256ENS_10bfloat16_tEfNS_4arch4Sm80ELb0ELb0ELb1ELb1ELb0ELb0ELb1ELb1EEENS1_21CollectiveEpilogueFwdINS6_IJS8_SA_S9_EEENS6_IJNS7_ILi1EEESI_SI_EEESC_SE_Li256ELb1ELb1ELb1ELb0EEENS1_36VarlenDynamicPersistentTileSchedulerILi128ELi48ELi256ELi256ELb1ELb1ELb0ELb0ELb1ELb1EEEEEEEEEvNT_6ParamsE --------------------------
	.section	.nv.info._ZN7cutlass13device_kernelIN5flash19enable_sm80_to_sm89INS1_16FlashAttnFwdSm80INS1_25CollectiveMainloopFwdSm80ILi8ELi1ELb1EN4cute5tupleIJNS5_1CILi128EEENS7_ILi48EEENS7_ILi256EEEEEELi256ENS_10bfloat16_tEfNS_4arch4Sm80ELb0ELb0ELb1ELb1ELb0ELb0ELb1ELb1EEENS1_21CollectiveEpilogueFwdINS6_IJS8_SA_S9_EEENS6_IJNS7_ILi1EEESI_SI_EEESC_SE_Li256ELb1ELb1ELb1ELb0EEENS1_36VarlenDynamicPersistentTileSchedulerILi128ELi48ELi256ELi256ELb1ELb1ELb0ELb0ELb1ELb1EEEEEEEEEvNT_6ParamsE,"",@"SHT_CUDA_INFO"
	.sectionflags	@""
	.align	4


	//----- nvinfo : EIATTR_CUDA_API_VERSION
	.align		4
        /*0000*/ 	.byte	0x04, 0x37
        /*0002*/ 	.short	(.L_132 - .L_131)
.L_131:
        /*0004*/ 	.word	0x00000082


	//----- nvinfo : EIATTR_KPARAM_INFO
	.align		4
.L_132:
        /*0008*/ 	.byte	0x04, 0x17
        /*000a*/ 	.short	(.L_134 - .L_133)
.L_133:
        /*000c*/ 	.word	0x00000000
        /*0010*/ 	.short	0x0000
        /*0012*/ 	.short	0x0000
        /*0014*/ 	.byte	0x00, 0xf0, 0xe1, 0x10


	//----- nvinfo : EIATTR_SPARSE_MMA_MASK
	.align		4
.L_134:
        /*0018*/ 	.byte	0x03, 0x50
        /*001a*/ 	.short	0x0000


	//----- nvinfo : EIATTR_MAXREG_COUNT
	.align		4
        /*001c*/ 	.byte	0x03, 0x1b
        /*001e*/ 	.short	0x00ff


	//----- nvinfo : EIATTR_MERCURY_ISA_VERSION
	.align		4
        /*0020*/ 	.byte	0x03, 0x5f
        /*0022*/ 	.short	0x0101


	//----- nvinfo : EIATTR_VRC_CTA_INIT_COUNT
	.align		4
        /*0024*/ 	.byte	0x02, 0x4a
	.zero		1
	.zero		1


	//----- nvinfo : EIATTR_EXIT_INSTR_OFFSETS
	.align		4
        /*0028*/ 	.byte	0x04, 0x1c
        /*002a*/ 	.short	(.L_136 - .L_135)


	//   ....[0]....
.L_135:
        /*002c*/ 	.word	0x00000010


	//----- nvinfo : EIATTR_MAX_THREADS
	.align		4
.L_136:
        /*0030*/ 	.byte	0x04, 0x05
        /*0032*/ 	.short	(.L_138 - .L_137)
.L_137:
        /*0034*/ 	.word	0x00000100
        /*0038*/ 	.word	0x00000001
        /*003c*/ 	.word	0x00000001


	//----- nvinfo : EIATTR_CBANK_PARAM_SIZE
	.align		4
.L_138:
        /*0040*/ 	.byte	0x03, 0x19
        /*0042*/ 	.short	0x0438


	//----- nvinfo : EIATTR_PARAM_CBANK
	.align		4
        /*0044*/ 	.byte	0x04, 0x0a
        /*0046*/ 	.short	(.L_140 - .L_139)
	.align		4
.L_139:
        /*0048*/ 	.word	index@(.nv.constant0._ZN7cutlass13device_kernelIN5flash19enable_sm80_to_sm89INS1_16FlashAttnFwdSm80INS1_25CollectiveMainloopFwdSm80ILi8ELi1ELb1EN4cute5tupleIJNS5_1CILi128EEENS7_ILi48EEENS7_ILi256EEEEEELi256ENS_10bfloat16_tEfNS_4arch4Sm80ELb0ELb0ELb1ELb1ELb0ELb0ELb1ELb1EEENS1_21CollectiveEpilogueFwdINS6_IJS8_SA_S9_EEENS6_IJNS7_ILi1EEESI_SI_EEESC_SE_Li256ELb1ELb1ELb1ELb0EEENS1_36VarlenDynamicPersistentTileSchedulerILi128ELi48ELi256ELi256ELb1ELb1ELb0ELb0ELb1ELb1EEEEEEEEEvNT_6ParamsE)
        /*004c*/ 	.short	0x0380
        /*004e*/ 	.short	0x0438


	//----- nvinfo : EIATTR_SW_WAR
	.align		4
.L_140:
        /*0050*/ 	.byte	0x04, 0x36
        /*0052*/ 	.short	(.L_142 - .L_141)
.L_141:
        /*0054*/ 	.word	0x00000008
.L_142:


//--------------------- .nv.info._ZN7cutlass13device_kernelIN5flash19enable_sm80_to_sm89INS1_16FlashAttnFwdSm80INS1_25CollectiveMainloopFwdSm80ILi8ELi1ELb0EN4cute5tupleIJNS5_1CILi128EEENS7_ILi32EEENS7_ILi256EEEEEELi256ENS_10bfloat16_tEfNS_4arch4Sm80ELb0ELb0ELb1ELb1ELb0ELb1ELb1ELb1EEENS1_21CollectiveEpilogueFwdINS6_IJS8_SA_S9_EEENS6_IJNS7_ILi1EEESI_SI_EEESC_SE_Li256ELb1ELb1ELb1ELb0EEENS1_36VarlenDynamicPersistentTileSchedulerILi128ELi32ELi256ELi256ELb1ELb1ELb0ELb0ELb1ELb1EEEEEEEEEvNT_6ParamsE --------------------------
	.section	.nv.info._ZN7cutlass13device_kernelIN5flash19enable_sm80_to_sm89INS1_16FlashAttnFwdSm80INS1_25CollectiveMainloopFwdSm80ILi8ELi1ELb0EN4cute5tupleIJNS5_1CILi128EEENS7_ILi32EEENS7_ILi256EEEEEELi256ENS_10bfloat16_tEfNS_4arch4Sm80ELb0ELb0ELb1ELb1ELb0ELb1ELb1ELb1EEENS1_21CollectiveEpilogueFwdINS6_IJS8_SA_S9_EEENS6_IJNS7_ILi1EEESI_SI_EEESC_SE_Li256ELb1ELb1ELb1ELb0EEENS1_36VarlenDynamicPersistentTileSchedulerILi128ELi32ELi256ELi256ELb1ELb1ELb0ELb0ELb1ELb1EEEEEEEEEvNT_6ParamsE,"",@"SHT_CUDA_INFO"
	.sectionflags	@""
	.align	4


	//----- nvinfo : EIATTR_CUDA_API_VERSION
	.align		4
        /*0000*/ 	.byte	0x04, 0x37
        /*0002*/ 	.short	(.L_144 - .L_143)
.L_143:
        /*0004*/ 	.word	0x00000082


	//----- nvinfo : EIATTR_KPARAM_INFO
	.align		4
.L_144:
        /*0008*/ 	.byte	0x04, 0x17
        /*000a*/ 	.short	(.L_146 - .L_145)
.L_145:
        /*000c*/ 	.word	0x00000000
        /*0010*/ 	.short	0x0000
        /*0012*/ 	.short	0x0000
        /*0014*/ 	.byte	0x00, 0xf0, 0xe1, 0x10


	//----- nvinfo : EIATTR_SPARSE_MMA_MASK
	.align		4
.L_146:
        /*0018*/ 	.byte	0x03, 0x50
        /*001a*/ 	.short	0x0000


	//----- nvinfo : EIATTR_MAXREG_COUNT
	.align		4
        /*001c*/ 	.byte	0x03, 0x1b
        /*001e*/ 	.short	0x00ff


	//----- nvinfo : EIATTR_MERCURY_ISA_VERSION
	.align		4
        /*0020*/ 	.byte	0x03, 0x5f
        /*0022*/ 	.short	0x0101


	//----- nvinfo : EIATTR_VRC_CTA_INIT_COUNT
	.align		4
        /*0024*/ 	.byte	0x02, 0x4a
	.zero		1
	.zero		1


	//----- nvinfo : EIATTR_EXIT_INSTR_OFFSETS
	.align		4
        /*0028*/ 	.byte	0x04, 0x1c
        /*002a*/ 	.short	(.L_148 - .L_147)


	//   ....[0]....
.L_147:
        /*002c*/ 	.word	0x00000010


	//----- nvinfo : EIATTR_MAX_THREADS
	.align		4
.L_148:
        /*0030*/ 	.byte	0x04, 0x05
        /*0032*/ 	.short	(.L_150 - .L_149)
.L_149:
        /*0034*/ 	.word	0x00000100
        /*0038*/ 	.word	0x00000001
        /*003c*/ 	.word	0x00000001


	//----- nvinfo : EIATTR_CBANK_PARAM_SIZE
	.align		4
.L_150:
        /*0040*/ 	.byte	0x03, 0x19
        /*0042*/ 	.short	0x0438


	//----- nvinfo : EIATTR_PARAM_CBANK
	.align		4
        /*0044*/ 	.byte	0x04, 0x0a
        /*0046*/ 	.short	(.L_152 - .L_151)
	.align		4
.L_151:
        /*0048*/ 	.word	index@(.nv.constant0._ZN7cutlass13device_kernelIN5flash19enable_sm80_to_sm89INS1_16FlashAttnFwdSm80INS1_25CollectiveMainloopFwdSm80ILi8ELi1ELb0EN4cute5tupleIJNS5_1CILi128EEENS7_ILi32EEENS7_ILi256EEEEEELi256ENS_10bfloat16_tEfNS_4arch4Sm80ELb0ELb0ELb1ELb1ELb0ELb1ELb1ELb1EEENS1_21CollectiveEpilogueFwdINS6_IJS8_SA_S9_EEENS6_IJNS7_ILi1EEESI_SI_EEESC_SE_Li256ELb1ELb1ELb1ELb0EEENS1_36VarlenDynamicPersistentTileSchedulerILi128ELi32ELi256ELi256ELb1ELb1ELb0ELb0ELb1ELb1EEEEEEEEEvNT_6ParamsE)
        /*004c*/ 	.short	0x0380
        /*004e*/ 	.short	0x0438


	//----- nvinfo : EIATTR_SW_WAR
	.align		4
.L_152:
        /*0050*/ 	.byte	0x04, 0x36
        /*0052*/ 	.short	(.L_154 - .L_153)
.L_153:
        /*0054*/ 	.word	0x00000008
.L_154:


//--------------------- .nv.info._ZN7cutlass13device_kernelIN5flash19enable_sm80_to_sm89INS1_16FlashAttnFwdSm80INS1_25CollectiveMainloopFwdSm80ILi8ELi1ELb1EN4cute5tupleIJNS5_1CILi128EEENS7_ILi48EEENS7_ILi256EEEEEELi256ENS_10bfloat16_tEfNS_4arch4Sm80ELb0ELb1ELb1ELb0ELb0ELb0ELb1ELb1EEENS1_21CollectiveEpilogueFwdINS6_IJS8_SA_S9_EEENS6_IJNS7_ILi1EEESI_SI_EEESC_SE_Li256ELb0ELb1ELb1ELb0EEENS1_19SingleTileSchedulerILb0ELb1ELb1ELi128EEEEEEEEEvNT_6ParamsE --------------------------
	.section	.nv.info._ZN7cutlass13device_kernelIN5flash19enable_sm80_to_sm89INS1_16FlashAttnFwdSm80INS1_25CollectiveMainloopFwdSm80ILi8ELi1ELb1EN4cute5tupleIJNS5_1CILi128EEENS7_ILi48EEENS7_ILi256EEEEEELi256ENS_10bfloat16_tEfNS_4arch4Sm80ELb0ELb1ELb1ELb0ELb0ELb0ELb1ELb1EEENS1_21CollectiveEpilogueFwdINS6_IJS8_SA_S9_EEENS6_IJNS7_ILi1EEESI_SI_EEESC_SE_Li256ELb0ELb1ELb1ELb0EEENS1_19SingleTileSchedulerILb0ELb1ELb1ELi128EEEEEEEEEvNT_6ParamsE,"",@"SHT_CUDA_INFO"
	.sectionflags	@""
	.align	4


	//----- nvinfo : EIATTR_CUDA_API_VERSION
	.align		4
        /*0000*/ 	.byte	0x04, 0x37
        /*0002*/ 	.short	(.L_156 - .L_155)
.L_155:
        /*0004*/ 	.word	0x00000082


	//----- nvinfo : EIATTR_KPARAM_INFO
	.align		4
.L_156:
        /*0008*/ 	.byte	0x04, 0x17
        /*000a*/ 	.short	(.L_158 - .L_157)
.L_157:
        /*000c*/ 	.word	0x00000000
        /*0010*/ 	.short	0x0000
        /*0012*/ 	.short	0x0000
        /*0014*/ 	.byte	0x00, 0xf0, 0x61, 0x10


	//----- nvinfo : EIATTR_SPARSE_MMA_MASK
	.align		4
.L_158:
        /*0018*/ 	.byte	0x03, 0x50
        /*001a*/ 	.short	0x0000


	//----- nvinfo : EIATTR_MAXREG_COUNT
	.align		4
        /*001c*/ 	.byte	0x03, 0x1b
        /*001e*/ 	.short	0x00ff


	//----- nvinfo : EIATTR_MERCURY_ISA_VERSION
	.align		4
        /*0020*/ 	.byte	0x03, 0x5f
        /*0022*/ 	.short	0x0101


	//----- nvinfo : EIATTR_VRC_CTA_INIT_COUNT
	.align		4
        /*0024*/ 	.byte	0x02, 0x4a
	.zero		1
	.zero		1


	//----- nvinfo : EIATTR_EXIT_INSTR_OFFSETS
	.align		4
        /*0028*/ 	.byte	0x04, 0x1c
        /*002a*/ 	.short	(.L_160 - .L_159)


	//   ....[0]....
.L_159:
        /*002c*/ 	.word	0x00000010


	//----- nvinfo : EIATTR_MAX_THREADS
	.align		4
.L_160:
        /*0030*/ 	.byte	0x04, 0x05
        /*0032*/ 	.short	(.L_162 - .L_161)
.L_161:
        /*0034*/ 	.word	0x00000100
        /*0038*/ 	.word	0x00000001
        /*003c*/ 	.word	0x00000001


	//----- nvinfo : EIATTR_CBANK_PARAM_SIZE
	.align		4
.L_162:
        /*0040*/ 	.byte	0x03, 0x19
        /*0042*/ 	.short	0x0418


	//----- nvinfo : EIATTR_PARAM_CBANK
	.align		4
        /*0044*/ 	.byte	0x04, 0x0a
        /*0046*/ 	.short	(.L_164 - .L_163)
	.align		4
.L_163:
        /*0048*/ 	.word	index@(.nv.constant0._ZN7cutlass13device_kernelIN5flash19enable_sm80_to_sm89INS1_16FlashAttnFwdSm80INS1_25CollectiveMainloopFwdSm80ILi8ELi1ELb1EN4cute5tupleIJNS5_1CILi128EEENS7_ILi48EEENS7_ILi256EEEEEELi256ENS_10bfloat16_tEfNS_4arch4Sm80ELb0ELb1ELb1ELb0ELb0ELb0ELb1ELb1EEENS1_21CollectiveEpilogueFwdINS6_IJS8_SA_S9_EEENS6_IJNS7_ILi1EEESI_SI_EEESC_SE_Li256ELb0ELb1ELb1ELb0EEENS1_19SingleTileSchedulerILb0ELb1ELb1ELi128EEEEEEEEEvNT_6ParamsE)
        /*004c*/ 	.short	0x0380
        /*004e*/ 	.short	0x0418


	//----- nvinfo : EIATTR_SW_WAR
	.align		4
.L_164:
        /*0050*/ 	.byte	0x04, 0x36
        /*0052*/ 	.short	(.L_166 - .L_165)
.L_165:
        /*0054*/ 	.word	0x00000008
.L_166:


//--------------------- .nv.info._ZN7cutlass13device_kernelIN5flash19enable_sm80_to_sm89INS1_16FlashAttnFwdSm80INS1_25CollectiveMainloopFwdSm80ILi8ELi1ELb1EN4cute5tupleIJNS5_1CILi128EEENS7_ILi48EEENS7_ILi256EEEEEELi256ENS_10bfloat16_tEfNS_4arch4Sm80ELb0ELb1ELb1ELb1ELb0ELb0ELb1ELb1EEENS1_21CollectiveEpilogueFwdINS6_IJS8_SA_S9_EEENS6_IJNS7_ILi1EEESI_SI_EEESC_SE_Li256ELb1ELb1ELb1ELb0EEENS1_36VarlenDynamicPersistentTileSchedulerILi128ELi48ELi256ELi256ELb1ELb1ELb0ELb1ELb0ELb1EEEEEEEEEvNT_6ParamsE --------------------------
	.section	.nv.info._ZN7cutlass13device_kernelIN5flash19enable_sm80_to_sm89INS1_16FlashAttnFwdSm80INS1_25CollectiveMainloopFwdSm80ILi8ELi1ELb1EN4cute5tupleIJNS5_1CILi128EEENS7_ILi48EEENS7_ILi256EEEEEELi256ENS_10bfloat16_tEfNS_4arch4Sm80ELb0ELb1ELb1ELb1ELb0ELb0ELb1ELb1EEENS1_21CollectiveEpilogueFwdINS6_IJS8_SA_S9_EEENS6_IJNS7_ILi1EEESI_SI_EEESC_SE_Li256ELb1ELb1ELb1ELb0EEENS1_36VarlenDynamicPersistentTileSchedulerILi128ELi48ELi256ELi256ELb1ELb1ELb0ELb1ELb0ELb1EEEEEEEEEvNT_6ParamsE,"",@"SHT_CUDA_INFO"
	.sectionflags	@""
	.align	4


	//----- nvinfo : EIATTR_CUDA_API_VERSION
	.align		4
        /*0000*/ 	.byte	0x04, 0x37
        /*0002*/ 	.short	(.L_168 - .L_167)
.L_167:
        /*0004*/ 	.word	0x00000082


	//----- nvinfo : EIATTR_KPARAM_INFO
	.align		4
.L_168:
        /*0008*/ 	.byte	0x04, 0x17
        /*000a*/ 	.short	(.L_170 - .L_169)
.L_169:
        /*000c*/ 	.word	0x00000000
        /*0010*/ 	.short	0x0000
        /*0012*/ 	.short	0x0000
        /*0014*/ 	.byte	0x00, 0xf0, 0xe1, 0x10


	//----- nvinfo : EIATTR_SPARSE_MMA_MASK
	.align		4
.L_170:
        /*0018*/ 	.byte	0x03, 0x50
        /*001a*/ 	.short	0x0000


	//----- nvinfo : EIATTR_MAXREG_COUNT
	.align		4
        /*001c*/ 	.byte	0x03, 0x1b
        /*001e*/ 	.short	0x00ff


	//----- nvinfo : EIATTR_MERCURY_ISA_VERSION
	.align		4
        /*0020*/ 	.byte	0x03, 0x5f
        /*0022*/ 	.short	0x0101


	//----- nvinfo : EIATTR_VRC_CTA_INIT_COUNT
	.align		4
        /*0024*/ 	.byte	0x02, 0x4a
	.zero		1
	.zero		1


	//----- nvinfo : EIATTR_EXIT_INSTR_OFFSETS
	.align		4
        /*0028*/ 	.byte	0x04, 0x1c
        /*002a*/ 	.short	(.L_172 - .L_171)


	//   ....[0]....
.L_171:
        /*002c*/ 	.word	0x00000010


	//----- nvinfo : EIATTR_MAX_THREADS
	.align		4
.L_172:
        /*0030*/ 	.byte	0x04, 0x05
        /*0032*/ 	.short	(.L_174 - .L_173)
.L_173:
        /*0034*/ 	.word	0x00000100
        /*0038*/ 	.word	0x00000001
        /*003c*/ 	.word	0x00000001


	//----- nvinfo : EIATTR_CBANK_PARAM_SIZE
	.align		4
.L_174:
        /*0040*/ 	.byte	0x03, 0x19
        /*0042*/ 	.short	0x0438


	//----- nvinfo : EIATTR_PARAM_CBANK
	.align		4
        /*0044*/ 	.byte	0x04, 0x0a
        /*0046*/ 	.short	(.L_176 - .L_175)
	.align		4
.L_175:
        /*0048*/ 	.word	index@(.nv.constant0._ZN7cutlass13device_kernelIN5flash19enable_sm80_to_sm89INS1_16FlashAttnFwdSm80INS1_25CollectiveMainloopFwdSm80ILi8ELi1ELb1EN4cute5tupleIJNS5_1CILi128EEENS7_ILi48EEENS7_ILi256EEEEEELi256ENS_10bfloat16_tEfNS_4arch4Sm80ELb0ELb1ELb1ELb1ELb0ELb0ELb1ELb1EEENS1_21CollectiveEpilogueFwdINS6_IJS8_SA_S9_EEENS6_IJNS7_ILi1EEESI_SI_EEESC_SE_Li256ELb1ELb1ELb1ELb0EEENS1_36VarlenDynamicPersistentTileSchedulerILi128ELi48ELi256ELi256ELb1ELb1ELb0ELb1ELb0ELb1EEEEEEEEEvNT_6ParamsE)
        /*004c*/ 	.short	0x0380
        /*004e*/ 	.short	0x0438


	//----- nvinfo : EIATTR_SW_WAR
	.align		4
.L_176:
        /*0050*/ 	.byte	0x04, 0x36
        /*0052*/ 	.short	(.L_178 - .L_177)
.L_177:
        /*0054*/ 	.word	0x00000008
.L_178:


//--------------------- .nv.info._ZN7cutlass13device_kernelIN5flash19enable_sm80_to_sm89INS1_16FlashAttnFwdSm80INS1_25CollectiveMainloopFwdSm80ILi8ELi1ELb0EN4cute5tupleIJNS5_1CILi128EEENS7_ILi32EEENS7_ILi256EEEEEELi256ENS_10bfloat16_tEfNS_4arch4Sm80ELb0ELb1ELb1ELb1ELb0ELb1ELb1ELb1EEENS1_21CollectiveEpilogueFwdINS6_IJS8_SA_S9_EEENS6_IJNS7_ILi1EEESI_SI_EEESC_SE_Li256ELb1ELb1ELb1ELb0EEENS1_36VarlenDynamicPersistentTileSchedulerILi128ELi32ELi256ELi256ELb1ELb1ELb0ELb1ELb0ELb1EEEEEEEEEvNT_6ParamsE --------------------------
	.section	.nv.info._ZN7cutlass13device_kernelIN5flash19enable_sm80_to_sm89INS1_16FlashAttnFwdSm80INS1_25CollectiveMainloopFwdSm80ILi8ELi1ELb0EN4cute5tupleIJNS5_1CILi128EEENS7_ILi32EEENS7_ILi256EEEEEELi256ENS_10bfloat16_tEfNS_4arch4Sm80ELb0ELb1ELb1ELb1ELb0ELb1ELb1ELb1EEENS1_21CollectiveEpilogueFwdINS6_IJS8_SA_S9_EEENS6_IJNS7_ILi1EEESI_SI_EEESC_SE_Li256ELb1ELb1ELb1ELb0EEENS1_36VarlenDynamicPersistentTileSchedulerILi128ELi32ELi256ELi256ELb1ELb1ELb0ELb1ELb0ELb1EEEEEEEEEvNT_6ParamsE,"",@"SHT_CUDA_INFO"
	.sectionflags	@""
	.align	4


	//----- nvinfo : EIATTR_CUDA_API_VERSION
	.align		4
        /*0000*/ 	.byte	0x04, 0x37
        /*0002*/ 	.short	(.L_180 - .L_179)
.L_179:
        /*0004*/ 	.word	0x00000082


	//----- nvinfo : EIATTR_KPARAM_INFO
	.align		4
.L_180:
        /*0008*/ 	.byte	0x04, 0x17
        /*000a*/ 	.short	(.L_182 - .L_181)
.L_181:
        /*000c*/ 	.word	0x00000000
        /*0010*/ 	.short	0x0000
        /*0012*/ 	.short	0x0000
        /*0014*/ 	.byte	0x00, 0xf0, 0xe1, 0x10


	//----- nvinfo : EIATTR_SPARSE_MMA_MASK
	.align		4
.L_182:
        /*0018*/ 	.byte	0x03, 0x50
        /*001a*/ 	.short	0x0000


	//----- nvinfo : EIATTR_MAXREG_COUNT
	.align		4
        /*001c*/ 	.byte	0x03, 0x1b
        /*001e*/ 	.short	0x00ff


	//----- nvinfo : EIATTR_MERCURY_ISA_VERSION
	.align		4
        /*0020*/ 	.byte	0x03, 0x5f
        /*0022*/ 	.short	0x0101


	//----- nvinfo : EIATTR_VRC_CTA_INIT_COUNT
	.align		4
        /*0024*/ 	.byte	0x02, 0x4a
	.zero		1
	.zero		1


	//----- nvinfo : EIATTR_EXIT_INSTR_OFFSETS
	.align		4
        /*0028*/ 	.byte	0x04, 0x1c
        /*002a*/ 	.short	(.L_184 - .L_183)


	//   ....[0]....
.L_183:
        /*002c*/ 	.word	0x00000010


	//----- nvinfo : EIATTR_MAX_THREADS
	.align		4
.L_184:
        /*0030*/ 	.byte	0x04, 0x05
        /*0032*/ 	.short	(.L_186 - .L_185)
.L_185:
        /*0034*/ 	.word	0x00000100
        /*0038*/ 	.word	0x00000001
        /*003c*/ 	.word	0x00000001


	//----- nvinfo : EIATTR_CBANK_PARAM_SIZE
	.align		4
.L_186:
        /*0040*/ 	.byte	0x03, 0x19
        /*0042*/ 	.short	0x0438


	//----- nvinfo : EIATTR_PARAM_CBANK
	.align		4
        /*0044*/ 	.byte	0x04, 0x0a
        /*0046*/ 	.short	(.L_188 - .L_187)
	.align		4
.L_187:
        /*0048*/ 	.word	index@(.nv.constant0._ZN7cutlass13device_kernelIN5flash19enable_sm80_to_sm89INS1_16FlashAttnFwdSm80INS1_25CollectiveMainloopFwdSm80ILi8ELi1ELb0EN4cute5tupleIJNS5_1CILi128EEENS7_ILi32EEENS7_ILi256EEEEEELi256ENS_10bfloat16_tEfNS_4arch4Sm80ELb0ELb1ELb1ELb1ELb0ELb1ELb1ELb1EEENS1_21CollectiveEpilogueFwdINS6_IJS8_SA_S9_EEENS6_IJNS7_ILi1EEESI_SI_EEESC_SE_Li256ELb1ELb1ELb1ELb0EEENS1_36VarlenDynamicPersistentTileSchedulerILi128ELi32ELi256ELi256ELb1ELb1ELb0ELb1ELb0ELb1EEEEEEEEEvNT_6ParamsE)
        /*004c*/ 	.short	0x0380
        /*004e*/ 	.short	0x0438


	//----- nvinfo : EIATTR_SW_WAR
	.align		4
.L_188:
        /*0050*/ 	.byte	0x04, 0x36
        /*0052*/ 	.short	(.L_190 - .L_189)
.L_189:
        /*0054*/ 	.word	0x00000008
.L_190:


//--------------------- .nv.info._ZN7cutlass13device_kernelIN5flash19enable_sm80_to_sm89INS1_16FlashAttnFwdSm80INS1_25CollectiveMainloopFwdSm80ILi8ELi1ELb1EN4cute5tupleIJNS5_1CILi128EEENS7_ILi64EEENS7_ILi256EEEEEELi256ENS_10bfloat16_tEfNS_4arch4Sm80ELb1ELb0ELb1ELb0ELb0ELb0ELb1ELb1EEENS1_21CollectiveEpilogueFwdINS6_IJS8_SA_S9_EEENS6_IJNS7_ILi1EEESI_SI_EEESC_SE_Li256ELb0ELb1ELb1ELb0EEENS1_30DynamicPersistentTileSchedulerILi256ELi256ELb1ELb1ELb0EEEEEEEEEvNT_6ParamsE --------------------------
	.section	.nv.info._ZN7cutlass13device_kernelIN5flash19enable_sm80_to_sm89INS1_16FlashAttnFwdSm80INS1_25CollectiveMainloopFwdSm80ILi8ELi1ELb1EN4cute5tupleIJNS5_1CILi128EEENS7_ILi64EEENS7_ILi256EEEEEELi256ENS_10bfloat16_tEfNS_4arch4Sm80ELb1ELb0ELb1ELb0ELb0ELb0ELb1ELb1EEENS1_21CollectiveEpilogueFwdINS6_IJS8_SA_S9_EEENS6_IJNS7_ILi1EEESI_SI_EEESC_SE_Li256ELb0ELb1ELb1ELb0EEENS1_30DynamicPersistentTileSchedulerILi256ELi256ELb1ELb1ELb0EEEEEEEEEvNT_6ParamsE,"",@"SHT_CUDA_INFO"
	.sectionflags	@""
	.align	4


	//----- nvinfo : EIATTR_CUDA_API_VERSION
	.align		4
        /*0000*/ 	.byte	0x04, 0x37
        /*0002*/ 	.short	(.L_192 - .L_191)
.L_191:
        /*0004*/ 	.word	0x00000082


	//----- nvinfo : EIATTR_KPARAM_INFO
	.align		4
.L_192:
        /*0008*/ 	.byte	0x04, 0x17
        /*000a*/ 	.short	(.L_194 - .L_193)
.L_193:
        /*000c*/ 	.word	0x00000000
        /*0010*/ 	.short	0x0000
        /*0012*/ 	.short	0x0000
        /*0014*/ 	.byte	0x00, 0xf0, 0xa1, 0x10


	//----- nvinfo : EIATTR_SPARSE_MMA_MASK
	.align		4
.L_194:
        /*0018*/ 	.byte	0x03, 0x50
        /*001a*/ 	.short	0x0000


	//----- nvinfo : EIATTR_MAXREG_COUNT
	.align		4
        /*001c*/ 	.byte	0x03, 0x1b
        /*001e*/ 	.short	0x00ff


	//----- nvinfo : EIATTR_MERCURY_ISA_VERSION
	.align		4
        /*0020*/ 	.byte	0x03, 0x5f
        /*0022*/ 	.short	0x0101


	//----- nvinfo : EIATTR_VRC_CTA_INIT_COUNT
	.align		4
        /*0024*/ 	.byte	0x02, 0x4a
	.zero		1
	.zero		1


	//----- nvinfo : EIATTR_EXIT_INSTR_OFFSETS
	.align		4
        /*0028*/ 	.byte	0x04, 0x1c
        /*002a*/ 	.short	(.L_196 - .L_195)


	//   ....[0]....
.L_195:
        /*002c*/ 	.word	0x00000010


	//----- nvinfo : EIATTR_MAX_THREADS
	.align		4
.L_196:
        /*0030*/ 	.byte	0x04, 0x05
        /*0032*/ 	.short	(.L_198 - .L_197)
.L_197:
        /*0034*/ 	.word	0x00000100
        /*0038*/ 	.word	0x00000001
        /*003c*/ 	.word	0x00000001


	//----- nvinfo : EIATTR_CBANK_PARAM_SIZE
	.align		4
.L_198:
        /*0040*/ 	.byte	0x03, 0x19
        /*0042*/ 	.short	0x0428


	//----- nvinfo : EIATTR_PARAM_CBANK
	.align		4
        /*0044*/ 	.byte	0x04, 0x0a
        /*0046*/ 	.short	(.L_200 - .L_199)
	.align		4
.L_199:
        /*0048*/ 	.word	index@(.nv.constant0._ZN7cutlass13device_kernelIN5flash19enable_sm80_to_sm89INS1_16FlashAttnFwdSm80INS1_25CollectiveMainloopFwdSm80ILi8ELi1ELb1EN4cute5tupleIJNS5_1CILi128EEENS7_ILi64EEENS7_ILi256EEEEEELi256ENS_10bfloat16_tEfNS_4arch4Sm80ELb1ELb0ELb1ELb0ELb0ELb0ELb1ELb1EEENS1_21CollectiveEpilogueFwdINS6_IJS8_SA_S9_EEENS6_IJNS7_ILi1EEESI_SI_EEESC_SE_Li256ELb0ELb1ELb1ELb0EEENS1_30DynamicPersistentTileSchedulerILi256ELi256ELb1ELb1ELb0EEEEEEEEEvNT_6ParamsE)
        /*004c*/ 	.short	0x0380
        /*004e*/ 	.short	0x0428


	//----- nvinfo : EIATTR_SW_WAR
	.align		4
.L_200:
        /*0050*/ 	.byte	0x04, 0x36
        /*0052*/ 	.short	(.L_202 - .L_201)
.L_201:
        /*0054*/ 	.word	0x00000008
.L_202:


//--------------------- .nv.info._ZN7cutlass13device_kernelIN5flash19enable_sm80_to_sm89INS1_16FlashAttnFwdSm80INS1_25CollectiveMainloopFwdSm80ILi8ELi1ELb1EN4cute5tupleIJNS5_1CILi128EEENS7_ILi48EEENS7_ILi256EEEEEELi256ENS_10bfloat16_tEfNS_4arch4Sm80ELb1ELb0ELb1ELb1ELb0ELb0ELb1ELb1EEENS1_21CollectiveEpilogueFwdINS6_IJS8_SA_S9_EEENS6_IJNS7_ILi1EEESI_SI_EEESC_SE_Li256ELb1ELb1ELb1ELb0EEENS1_36VarlenDynamicPersistentTileSchedulerILi128ELi48ELi256ELi256ELb1ELb1ELb0ELb1ELb1ELb1EEEEEEEEEvNT_6ParamsE --------------------------
	.section	.nv.info._ZN7cutlass13device_kernelIN5flash19enable_sm80_to_sm89INS1_16FlashAttnFwdSm80INS1_25CollectiveMainloopFwdSm80ILi8ELi1ELb1EN4cute5tupleIJNS5_1CILi128EEENS7_ILi48EEENS7_ILi256EEEEEELi256ENS_10bfloat16_tEfNS_4arch4Sm80ELb1ELb0ELb1ELb1ELb0ELb0ELb1ELb1EEENS1_21CollectiveEpilogueFwdINS6_IJS8_SA_S9_EEENS6_IJNS7_ILi1EEESI_SI_EEESC_SE_Li256ELb1ELb1ELb1ELb0EEENS1_36VarlenDynamicPersistentTileSchedulerILi128ELi48ELi256ELi256ELb1ELb1ELb0ELb1ELb1ELb1EEEEEEEEEvNT_6ParamsE,"",@"SHT_CUDA_INFO"
	.sectionflags	@""
	.align	4


	//----- nvinfo : EIATTR_CUDA_API_VERSION
	.align		4
        /*0000*/ 	.byte	0x04, 0x37
        /*0002*/ 	.short	(.L_204 - .L_203)
.L_203:
        /*0004*/ 	.word	0x00000082


	//----- nvinfo : EIATTR_KPARAM_INFO
	.align		4
.L_204:
        /*0008*/ 	.byte	0x04, 0x17
        /*000a*/ 	.short	(.L_206 - .L_205)
.L_205:
        /*000c*/ 	.word	0x00000000
        /*0010*/ 	.short	0x0000
        /*0012*/ 	.short	0x0000
        /*0014*/ 	.byte	0x00, 0xf0, 0xe1, 0x10


	//----- nvinfo : EIATTR_SPARSE_MMA_MASK
	.align		4
.L_206:
        /*0018*/ 	.byte	0x03, 0x50
        /*001a*/ 	.short	0x0000


	//----- nvinfo : EIATTR_MAXREG_COUNT
	.align		4
        /*001c*/ 	.byte	0x03, 0x1b
        /*001e*/ 	.short	0x00ff


	//----- nvinfo : EIATTR_MERCURY_ISA_VERSION
	.align		4
        /*0020*/ 	.byte	0x03, 0x5f
        /*0022*/ 	.short	0x0101


	//----- nvinfo : EIATTR_VRC_CTA_INIT_COUNT
	.align		4
        /*0024*/ 	.byte	0x02, 0x4a
	.zero		1
	.zero		1


	//----- nvinfo : EIATTR_EXIT_INSTR_OFFSETS
	.align		4
        /*0028*/ 	.byte	0x04, 0x1c
        /*002a*/ 	.short	(.L_208 - .L_207)


	//   ....[0]....
.L_207:
        /*002c*/ 	.word	0x00000010


	//----- nvinfo : EIATTR_MAX_THREADS
	.align		4
.L_208:
        /*0030*/ 	.byte	0x04, 0x05
        /*0032*/ 	.short	(.L_210 - .L_209)
.L_209:
        /*0034*/ 	.word	0x00000100
        /*0038*/ 	.word	0x00000001
        /*003c*/ 	.word	0x00000001


	//----- nvinfo : EIATTR_CBANK_PARAM_SIZE
	.align		4
.L_210:
        /*0040*/ 	.byte	0x03, 0x19
        /*0042*/ 	.short	0x0438


	//----- nvinfo : EIATTR_PARAM_CBANK
	.align		4
        /*0044*/ 	.byte	0x04, 0x0a
        /*0046*/ 	.short	(.L_212 - .L_211)
	.align		4
.L_211:
        /*0048*/ 	.word	index@(.nv.constant0._ZN7cutlass13device_kernelIN5flash19enable_sm80_to_sm89INS1_16FlashAttnFwdSm80INS1_25CollectiveMainloopFwdSm80ILi8ELi1ELb1EN4cute5tupleIJNS5_1CILi128EEENS7_ILi48EEENS7_ILi256EEEEEELi256ENS_10bfloat16_tEfNS_4arch4Sm80ELb1ELb0ELb1ELb1ELb0ELb0ELb1ELb1EEENS1_21CollectiveEpilogueFwdINS6_IJS8_SA_S9_EEENS6_IJNS7_ILi1EEESI_SI_EEESC_SE_Li256ELb1ELb1ELb1ELb0EEENS1_36VarlenDynamicPersistentTileSchedulerILi128ELi48ELi256ELi256ELb1ELb1ELb0ELb1ELb1ELb1EEEEEEEEEvNT_6ParamsE)
        /*004c*/ 	.short	0x0380
        /*004e*/ 	.short	0x0438


	//----- nvinfo : EIATTR_SW_WAR
	.align		4
.L_212:
        /*0050*/ 	.byte	0x04, 0x36
        /*0052*/ 	.short	(.L_214 - .L_213)
.L_213:
        /*0054*/ 	.word	0x00000008
.L_214:


//--------------------- .nv.info._ZN7cutlass13device_kernelIN5flash19enable_sm80_to_sm89INS1_16FlashAttnFwdSm80INS1_25CollectiveMainloopFwdSm80ILi8ELi1ELb0EN4cute5tupleIJNS5_1CILi128EEENS7_ILi32EEENS7_ILi256EEEEEELi256ENS_10bfloat16_tEfNS_4arch4Sm80ELb1ELb0ELb1ELb1ELb0ELb1ELb1ELb1EEENS1_21CollectiveEpilogueFwdINS6_IJS8_SA_S9_EEENS6_IJNS7_ILi1EEESI_SI_EEESC_SE_Li256ELb1ELb1ELb1ELb0EEENS1_36VarlenDynamicPersistentTileSchedulerILi128ELi32ELi256ELi256ELb1ELb1ELb0ELb1ELb1ELb1EEEEEEEEEvNT_6ParamsE --------------------------
	.section	.nv.info._ZN7cutlass13device_kernelIN5flash19enable_sm80_to_sm89INS1_16FlashAttnFwdSm80INS1_25CollectiveMainloopFwdSm80ILi8ELi1ELb0EN4cute5tupleIJNS5_1CILi128EEENS7_ILi32EEENS7_ILi256EEEEEELi256ENS_10bfloat16_tEfNS_4arch4Sm80ELb1ELb0ELb1ELb1ELb0ELb1ELb1ELb1EEENS1_21CollectiveEpilogueFwdINS6_IJS8_SA_S9_EEENS6_IJNS7_ILi1EEESI_SI_EEESC_SE_Li256ELb1ELb1ELb1ELb0EEENS1_36VarlenDynamicPersistentTileSchedulerILi128ELi32ELi256ELi256ELb1ELb1ELb0ELb1ELb1ELb1EEEEEEEEEvNT_6ParamsE,"",@"SHT_CUDA_INFO"
	.sectionflags	@""
	.align	4


	//----- nvinfo : EIATTR_CUDA_API_VERSION
	.align		4
        /*0000*/ 	.byte	0x04, 0x37
        /*0002*/ 	.short	(.L_216 - .L_215)
.L_215:
        /*0004*/ 	.word	0x00000082


	//----- nvinfo : EIATTR_KPARAM_INFO
	.align		4
.L_216:
        /*0008*/ 	.byte	0x04, 0x17
        /*000a*/ 	.short	(.L_218 - .L_217)
.L_217:
        /*000c*/ 	.word	0x00000000
        /*0010*/ 	.short	0x0000
        /*0012*/ 	.short	0x0000
        /*0014*/ 	.byte	0x00, 0xf0, 0xe1, 0x10


	//----- nvinfo : EIATTR_SPARSE_MMA_MASK
	.align		4
.L_218:
        /*0018*/ 	.byte	0x03, 0x50
        /*001a*/ 	.short	0x0000


	//----- nvinfo : EIATTR_MAXREG_COUNT
	.align		4
        /*001c*/ 	.byte	0x03, 0x1b
        /*001e*/ 	.short	0x00ff


	//----- nvinfo : EIATTR_MERCURY_ISA_VERSION
	.align		4
        /*0020*/ 	.byte	0x03, 0x5f
        /*0022*/ 	.short	0x0101


	//----- nvinfo : EIATTR_VRC_CTA_INIT_COUNT
	.align		4
        /*0024*/ 	.byte	0x02, 0x4a
	.zero		1
	.zero		1


	//----- nvinfo : EIATTR_EXIT_INSTR_OFFSETS
	.align		4
        /*0028*/ 	.byte	0x04, 0x1c
        /*002a*/ 	.short	(.L_220 - .L_219)


	//   ....[0]....
.L_219:
        /*002c*/ 	.word	0x00000010


	//----- nvinfo : EIATTR_MAX_THREADS
	.align		4
.L_220:
        /*0030*/ 	.byte	0x04, 0x05
        /*0032*/ 	.short	(.L_222 - .L_221)
.L_221:
        /*0034*/ 	.word	0x00000100
        /*0038*/ 	.word	0x00000001
        /*003c*/ 	.word	0x00000001


	//----- nvinfo : EIATTR_CBANK_PARAM_SIZE
	.align		4
.L_222:
        /*0040*/ 	.byte	0x03, 0x19
        /*0042*/ 	.short	0x0438


	//----- nvinfo : EIATTR_PARAM_CBANK
	.align		4
        /*0044*/ 	.byte	0x04, 0x0a
        /*0046*/ 	.short	(.L_224 - .L_223)
	.align		4
.L_223:
        /*0048*/ 	.word	index@(.nv.constant0._ZN7cutlass13device_kernelIN5flash19enable_sm80_to_sm89INS1_16FlashAttnFwdSm80INS1_25CollectiveMainloopFwdSm80ILi8ELi1ELb0EN4cute5tupleIJNS5_1CILi128EEENS7_ILi32EEENS7_ILi256EEEEEELi256ENS_10bfloat16_tEfNS_4arch4Sm80ELb1ELb0ELb1ELb1ELb0ELb1ELb1ELb1EEENS1_21CollectiveEpilogueFwdINS6_IJS8_SA_S9_EEENS6_IJNS7_ILi1EEESI_SI_EEESC_SE_Li256ELb1ELb1ELb1ELb0EEENS1_36VarlenDynamicPersistentTileSchedulerILi128ELi32ELi256ELi256ELb1ELb1ELb0ELb1ELb1ELb1EEEEEEEEEvNT_6ParamsE)
        /*004c*/ 	.short	0x0380
        /*004e*/ 	.short	0x0438


	//----- nvinfo : EIATTR_SW_WAR
	.align		4
.L_224:
        /*0050*/ 	.byte	0x04, 0x36
        /*0052*/ 	.short	(.L_226 - .L_225)
.L_225:
        /*0054*/ 	.word	0x00000008
.L_226:


//--------------------- .nv.info._ZN7cutlass13device_kernelIN5flash19enable_sm80_to_sm89INS1_16FlashAttnFwdSm80INS1_25CollectiveMainloopFwdSm80ILi8ELi1ELb0EN4cute5tupleIJNS5_1CILi128EEENS7_ILi96EEENS7_ILi256EEEEEELi256ENS_10bfloat16_tEfNS_4arch4Sm80ELb0ELb0ELb1ELb0ELb0ELb0ELb1ELb1EEENS1_21CollectiveEpilogueFwdINS6_IJS8_SA_S9_EEENS6_IJNS7_ILi1EEESI_SI_EEESC_SE_Li256ELb0ELb1ELb1ELb0EEENS1_19SingleTileSchedulerILb0ELb1ELb1ELi128EEEEEEEEEvNT_6ParamsE --------------------------
	.section	.nv.info._ZN7cutlass13device_kernelIN5flash19enable_sm80_to_sm89INS1_16FlashAttnFwdSm80INS1_25CollectiveMainloopFwdSm80ILi8ELi1ELb0EN4cute5tupleIJNS5_1CILi128EEENS7_ILi96EEENS7_ILi256EEEEEELi256ENS_10bfloat16_tEfNS_4arch4Sm80ELb0ELb0ELb1ELb0ELb0ELb0ELb1ELb1EEENS1_21CollectiveEpilogueFwdINS6_IJS8_SA_S9_EEENS6_IJNS7_ILi1EEESI_SI_EEESC_SE_Li256ELb0ELb1ELb1ELb0EEENS1_19SingleTileSchedulerILb0ELb1ELb1ELi128EEEEEEEEEvNT_6ParamsE,"",@"SHT_CUDA_INFO"
	.sectionflags	@""
	.align	4


	//----- nvinfo : EIATTR_CUDA_API_VERSION
	.align		4
        /*0000*/ 	.byte	0x04, 0x37
        /*0002*/ 	.short	(.L_228 - .L_227)
.L_227:
        /*0004*/ 	.word	0x00000082


	//----- nvinfo : EIATTR_KPARAM_INFO
	.align		4
.L_228:
        /*0008*/ 	.byte	0x04, 0x17
        /*000a*/ 	.short	(.L_230 - .L_229)
.L_229:
        /*000c*/ 	.word	0x00000000
        /*0010*/ 	.short	0x0000
        /*0012*/ 	.short	0x0000
        /*0014*/ 	.byte	0x00, 0xf0, 0x61, 0x10


	//----- nvinfo : EIATTR_SPARSE_MMA_MASK
	.align		4
.L_230:
        /*0018*/ 	.byte	0x03, 0x50
        /*001a*/ 	.short	0x0000


	//----- nvinfo : EIATTR_MAXREG_COUNT
	.align		4
        /*001c*/ 	.byte	0x03, 0x1b
        /*001e*/ 	.short	0x00ff


	//----- nvinfo : EIATTR_MERCURY_ISA_VERSION
	.align		4
        /*0020*/ 	.byte	0x03, 0x5f
        /*0022*/ 	.short	0x0101


	//----- nvinfo : EIATTR_VRC_CTA_INIT_COUNT
	.align		4
        /*0024*/ 	.byte	0x02, 0x4a
	.zero		1
	.zero		1


	//----- nvinfo : EIATTR_EXIT_INSTR_OFFSETS
	.align		4
        /*0028*/ 	.byte	0x04, 0x1c
        /*002a*/ 	.short	(.L_232 - .L_231)


	//   ....[0]....
.L_231:
        /*002c*/ 	.word	0x00000010


	//----- nvinfo : EIATTR_MAX_THREADS
	.align		4
.L_232:
        /*0030*/ 	.byte	0x04, 0x05
        /*0032*/ 	.short	(.L_234 - .L_233)
.L_233:
        /*0034*/ 	.word	0x00000100
        /*0038*/ 	.word	0x00000001
        /*003c*/ 	.word	0x00000001


	//----- nvinfo : EIATTR_CBANK_PARAM_SIZE
	.align		4
.L_234:
        /*0040*/ 	.byte	0x03, 0x19
        /*0042*/ 	.short	0x0418


	//----- nvinfo : EIATTR_PARAM_CBANK
	.align		4
        /*0044*/ 	.byte	0x04, 0x0a
        /*0046*/ 	.short	(.L_236 - .L_235)
	.align		4
.L_235:
        /*0048*/ 	.word	index@(.nv.constant0._ZN7cutlass13device_kernelIN5flash19enable_sm80_to_sm89INS1_16FlashAttnFwdSm80INS1_25CollectiveMainloopFwdSm80ILi8ELi1ELb0EN4cute5tupleIJNS5_1CILi128EEENS7_ILi96EEENS7_ILi256EEEEEELi256ENS_10bfloat16_tEfNS_4arch4Sm80ELb0ELb0ELb1ELb0ELb0ELb0ELb1ELb1EEENS1_21CollectiveEpilogueFwdINS6_IJS8_SA_S9_EEENS6_IJNS7_ILi1EEESI_SI_EEESC_SE_Li256ELb0ELb1ELb1ELb0EEENS1_19SingleTileSchedulerILb0ELb1ELb1ELi128EEEEEEEEEvNT_6ParamsE)
        /*004c*/ 	.short	0x0380
        /*004e*/ 	.short	0x0418


	//----- nvinfo : EIATTR_SW_WAR
	.align		4
.L_236:
        /*0050*/ 	.byte	0x04, 0x36
        /*0052*/ 	.short	(.L_238 - .L_237)
.L_237:
        /*0054*/ 	.word	0x00000008
.L_238:


//--------------------- .nv.info._ZN7cutlass13device_kernelIN5flash19enable_sm80_to_sm89INS1_16FlashAttnFwdSm80INS1_25CollectiveMainloopFwdSm80ILi8ELi1ELb0EN4cute5tupleIJNS5_1CILi128EEENS7_ILi64EEENS7_ILi256EEEEEELi256ENS_10bfloat16_tEfNS_4arch4Sm80ELb0ELb0ELb1ELb1ELb0ELb0ELb1ELb1EEENS1_21CollectiveEpilogueFwdINS6_IJS8_SA_S9_EEENS6_IJNS7_ILi1EEESI_SI_EEESC_SE_Li256ELb1ELb1ELb1ELb0EEENS1_36VarlenDynamicPersistentTileSchedulerILi128ELi64ELi256ELi256ELb1ELb1ELb0ELb0ELb1ELb1EEEEEEEEEvNT_6ParamsE --------------------------
	.section	.nv.info._ZN7cutlass13device_kernelIN5flash19enable_sm80_to_sm89INS1_16FlashAttnFwdSm80INS1_25CollectiveMainloopFwdSm80ILi8ELi1ELb0EN4cute5tupleIJNS5_1CILi128EEENS7_ILi64EEENS7_ILi256EEEEEELi256ENS_10bfloat16_tEfNS_4arch4Sm80ELb0ELb0ELb1ELb1ELb0ELb0ELb1ELb1EEENS1_21CollectiveEpilogueFwdINS6_IJS8_SA_S9_EEENS6_IJNS7_ILi1EEESI_SI_EEESC_SE_Li256ELb1ELb1ELb1ELb0EEENS1_36VarlenDynamicPersistentTileSchedulerILi128ELi64ELi256ELi256ELb1ELb1ELb0ELb0ELb1ELb1EEEEEEEEEvNT_6ParamsE,"",@"SHT_CUDA_INFO"
	.sectionflags	@""
	.align	4


	//----- nvinfo : EIATTR_CUDA_API_VERSION
	.align		4
        /*0000*/ 	.byte	0x04, 0x37
        /*0002*/ 	.short	(.L_240 - .L_239)
.L_239:
        /*0004*/ 	.word	0x00000082


	//----- nvinfo : EIATTR_KPARAM_INFO
	.align		4
.L_240:
        /*0008*/ 	.byte	0x04, 0x17
        /*000a*/ 	.short	(.L_242 - .L_241)
.L_241:
        /*000c*/ 	.word	0x00000000
        /*0010*/ 	.short	0x0000
        /*0012*/ 	.short	0x0000
        /*0014*/ 	.byte	0x00, 0xf0, 0xe1, 0x10


	//----- nvinfo : EIATTR_SPARSE_MMA_MASK
	.align		4
.L_242:
        /*0018*/ 	.byte	0x03, 0x50
        /*001a*/ 	.short	0x0000


	//----- nvinfo : EIATTR_MAXREG_COUNT
	.align		4
        /*001c*/ 	.byte	0x03, 0x1b
        /*001e*/ 	.short	0x00ff


	//----- nvinfo : EIATTR_MERCURY_ISA_VERSION
	.align		4
        /*0020*/ 	.byte	0x03, 0x5f
        /*0022*/ 	.short	0x0101


	//----- nvinfo : EIATTR_VRC_CTA_INIT_COUNT
	.align		4
        /*0024*/ 	.byte	0x02, 0x4a
	.zero		1
	.zero		1


	//----- nvinfo : EIATTR_EXIT_INSTR_OFFSETS
	.align		4
        /*0028*/ 	.byte	0x04, 0x1c
        /*002a*/ 	.short	(.L_244 - .L_243)


	//   ....[0]....
.L_243:
        /*002c*/ 	.word	0x00000010


	//----- nvinfo : EIATTR_MAX_THREADS
	.align		4
.L_244:
        /*0030*/ 	.byte	0x04, 0x05
        /*0032*/ 	.short	(.L_246 - .L_245)
.L_245:
        /*0034*/ 	.word	0x00000100
        /*0038*/ 	.word	0x00000001
        /*003c*/ 	.word	0x00000001


	//----- nvinfo : EIATTR_CBANK_PARAM_SIZE
	.align		4
.L_246:
        /*0040*/ 	.byte	0x03, 0x19
        /*0042*/ 	.short	0x0438


	//----- nvinfo : EIATTR_PARAM_CBANK
	.align		4
        /*0044*/ 	.byte	0x04, 0x0a
        /*0046*/ 	.short	(.L_248 - .L_247)
	.align		4
.L_247:
        /*0048*/ 	.word	index@(.nv.constant0._ZN7cutlass13device_kernelIN5flash19enable_sm80_to_sm89INS1_16FlashAttnFwdSm80INS1_25CollectiveMainloopFwdSm80ILi8ELi1ELb0EN4cute5tupleIJNS5_1CILi128EEENS7_ILi64EEENS7_ILi256EEEEEELi256ENS_10bfloat16_tEfNS_4arch4Sm80ELb0ELb0ELb1ELb1ELb0ELb0ELb1ELb1EEENS1_21CollectiveEpilogueFwdINS6_IJS8_SA_S9_EEENS6_IJNS7_ILi1EEESI_SI_EEESC_SE_Li256ELb1ELb1ELb1ELb0EEENS1_36VarlenDynamicPersistentTileSchedulerILi128ELi64ELi256ELi256ELb1ELb1ELb0ELb0ELb1ELb1EEEEEEEEEvNT_6ParamsE)
        /*004c*/ 	.short	0x0380
        /*004e*/ 	.short	0x0438


	//----- nvinfo : EIATTR_SW_WAR
	.align		4
.L_248:
        /*0050*/ 	.byte	0x04, 0x36
        /*0052*/ 	.short	(.L_250 - .L_249)
.L_249:
        /*0054*/ 	.word	0x00000008
.L_250:


//--------------------- .nv.info._ZN7cutlass13device_kernelIN5flash19enable_sm80_to_sm89INS1_16FlashAttnFwdSm80INS1_25CollectiveMainloopFwdSm80ILi8ELi1ELb0EN4cute5tupleIJNS5_1CILi128EEENS7_ILi48EEENS7_ILi256EEEEEELi256ENS_10bfloat16_tEfNS_4arch4Sm80ELb0ELb0ELb1ELb1ELb0ELb1ELb1ELb1EEENS1_21CollectiveEpilogueFwdINS6_IJS8_SA_S9_EEENS6_IJNS7_ILi1EEESI_SI_EEESC_SE_Li256ELb1ELb1ELb1ELb0EEENS1_36VarlenDynamicPersistentTileSchedulerILi128ELi48ELi256ELi256ELb1ELb1ELb0ELb0ELb1ELb1EEEEEEEEEvNT_6ParamsE --------------------------
	.section	.nv.info._ZN7cutlass13device_kernelIN5flash19enable_sm80_to_sm89INS1_16FlashAttnFwdSm80INS1_25CollectiveMainloopFwdSm80ILi8ELi1ELb0EN4cute5tupleIJNS5_1CILi128EEENS7_ILi48EEENS7_ILi256EEEEEELi256ENS_10bfloat16_tEfNS_4arch4Sm80ELb0ELb0ELb1ELb1ELb0ELb1ELb1ELb1EEENS1_21CollectiveEpilogueFwdINS6_IJS8_SA_S9_EEENS6_IJNS7_ILi1EEESI_SI_EEESC_SE_Li256ELb1ELb1ELb1ELb0EEENS1_36VarlenDynamicPersistentTileSchedulerILi128ELi48ELi256ELi256ELb1ELb1ELb0ELb0ELb1ELb1EEEEEEEEEvNT_6ParamsE,"",@"SHT_CUDA_INFO"
	.sectionflags	@""
	.align	4


	//----- nvinfo : EIATTR_CUDA_API_VERSION
	.align		4
        /*0000*/ 	.byte	0x04, 0x37
        /*0002*/ 	.short	(.L_252 - .L_251)
.L_251:
        /*0004*/ 	.word	0x00000082


	//----- nvinfo : EIATTR_KPARAM_INFO
	.align		4
.L_252:
        /*0008*/ 	.byte	0x04, 0x17
        /*000a*/ 	.short	(.L_254 - .L_253)
.L_253:
        /*000c*/ 	.word	0x00000000
        /*0010*/ 	.short	0x0000
        /*0012*/ 	.short	0x0000
        /*0014*/ 	.byte	0x00, 0xf0, 0xe1, 0x10


	//----- nvinfo : EIATTR_SPARSE_MMA_MASK
	.align		4
.L_254:
        /*0018*/ 	.byte	0x03, 0x50
        /*001a*/ 	.short	0x0000


	//----- nvinfo : EIATTR_MAXREG_COUNT
	.align		4
        /*001c*/ 	.byte	0x03, 0x1b
        /*001e*/ 	.short	0x00ff


	//----- nvinfo : EIATTR_MERCURY_ISA_VERSION
	.align		4
        /*0020*/ 	.byte	0x03, 0x5f
        /*0022*/ 	.short	0x0101


	//----- nvinfo : EIATTR_VRC_CTA_INIT_COUNT
	.align		4
        /*0024*/ 	.byte	0x02, 0x4a
	.zero		1
	.zero		1


	//----- nvinfo : EIATTR_EXIT_INSTR_OFFSETS
	.align		4
        /*0028*/ 	.byte	0x04, 0x1c
        /*002a*/ 	.short	(.L_256 - .L_255)


	//   ....[0]....
.L_255:
        /*002c*/ 	.word	0x00000010


	//----- nvinfo : EIATTR_MAX_THREADS
	.align		4
.L_256:
        /*0030*/ 	.byte	0x04, 0x05
        /*0032*/ 	.short	(.L_258 - .L_257)
.L_257:
        /*0034*/ 	.word	0x00000100
        /*0038*/ 	.word	0x00000001
        /*003c*/ 	.word	0x00000001


	//----- nvinfo : EIATTR_CBANK_PARAM_SIZE
	.align		4
.L_258:
        /*0040*/ 	.byte	0x03, 0x19
        /*0042*/ 	.short	0x0438


	//----- nvinfo : EIATTR_PARAM_CBANK
	.align		4
        /*0044*/ 	.byte	0x04, 0x0a
        /*0046*/ 	.short	(.L_260 - .L_259)
	.align		4
.L_259:
        /*0048*/ 	.word	index@(.nv.constant0._ZN7cutlass13device_kernelIN5flash19enable_sm80_to_sm89INS1_16FlashAttnFwdSm80INS1_25CollectiveMainloopFwdSm80ILi8ELi1ELb0EN4cute5tupleIJNS5_1CILi128EEENS7_ILi48EEENS7_ILi256EEEEEELi256ENS_10bfloat16_tEfNS_4arch4Sm80ELb0ELb0ELb1ELb1ELb0ELb1ELb1ELb1EEENS1_21CollectiveEpilogueFwdINS6_IJS8_SA_S9_EEENS6_IJNS7_ILi1EEESI_SI_EEESC_SE_Li256ELb1ELb1ELb1ELb0EEENS1_36VarlenDynamicPersistentTileSchedulerILi128ELi48ELi256ELi256ELb1ELb1ELb0ELb0ELb1ELb1EEEEEEEEEvNT_6ParamsE)
        /*004c*/ 	.short	0x0380
        /*004e*/ 	.short	0x0438


	//----- nvinfo : EIATTR_SW_WAR
	.align		4
.L_260:
        /*0050*/ 	.byte	0x04, 0x36
        /*0052*/ 	.short	(.L_262 - .L_261)
.L_261:
        /*0054*/ 	.word	0x00000008
.L_262:


//--------------------- .nv.info._ZN7cutlass13device_kernelIN5flash19enable_sm80_to_sm89INS1_16FlashAttnFwdSm80INS1_25CollectiveMainloopFwdSm80ILi8ELi1ELb0EN4cute5tupleIJNS5_1CILi128EEENS7_ILi64EEENS7_ILi256EEEEEELi256ENS_10bfloat16_tEfNS_4arch4Sm80ELb0ELb1ELb1ELb0ELb0ELb0ELb1ELb1EEENS1_21CollectiveEpilogueFwdINS6_IJS8_SA_S9_EEENS6_IJNS7_ILi1EEESI_SI_EEESC_SE_Li256ELb0ELb1ELb1ELb0EEENS1_19SingleTileSchedulerILb0ELb1ELb1ELi128EEEEEEEEEvNT_6ParamsE --------------------------
	.section	.nv.info._ZN7cutlass13device_kernelIN5flash19enable_sm80_to_sm89INS1_16FlashAttnFwdSm80INS1_25CollectiveMainloopFwdSm80ILi8ELi1ELb0EN4cute5tupleIJNS5_1CILi128EEENS7_ILi64EEENS7_ILi256EEEEEELi256ENS_10bfloat16_tEfNS_4arch4Sm80ELb0ELb1ELb1ELb0ELb0ELb0ELb1ELb1EEENS1_21CollectiveEpilogueFwdINS6_IJS8_SA_S9_EEENS6_IJNS7_ILi1EEESI_SI_EEESC_SE_Li256ELb0ELb1ELb1ELb0EEENS1_19SingleTileSchedulerILb0ELb1ELb1ELi128EEEEEEEEEvNT_6ParamsE,"",@"SHT_CUDA_INFO"
	.sectionflags	@""
	.align	4


	//----- nvinfo : EIATTR_CUDA_API_VERSION
	.align		4
        /*0000*/ 	.byte	0x04, 0x37
        /*0002*/ 	.short	(.L_264 - .L_263)
.L_263:
        /*0004*/ 	.word	0x00000082


	//----- nvinfo : EIATTR_KPARAM_INFO
	.align		4
.L_264:
        /*0008*/ 	.byte	0x04, 0x17
        /*000a*/ 	.short	(.L_266 - .L_265)
.L_265:
        /*000c*/ 	.word	0x00000000
        /*0010*/ 	.short	0x0000
        /*0012*/ 	.short	0x0000
        /*0014*/ 	.byte	0x00, 0xf0, 0x61, 0x10


	//----- nvinfo : EIATTR_SPARSE_MMA_MASK
	.align		4
.L_266:
        /*0018*/ 	.byte	0x03, 0x50
        /*001a*/ 	.short	0x0000


	//----- nvinfo : EIATTR_MAXREG_COUNT
	.align		4
        /*001c*/ 	.byte	0x03, 0x1b
        /*001e*/ 	.short	0x00ff


	//----- nvinfo : EIATTR_MERCURY_ISA_VERSION
	.align		4
        /*0020*/ 	.byte	0x03, 0x5f
        /*0022*/ 	.short	0x0101


	//----- nvinfo : EIATTR_VRC_CTA_INIT_COUNT
	.align		4
        /*0024*/ 	.byte	0x02, 0x4a
	.zero		1
	.zero		1


	//----- nvinfo : EIATTR_EXIT_INSTR_OFFSETS
	.align		4
        /*0028*/ 	.byte	0x04, 0x1c
        /*002a*/ 	.short	(.L_268 - .L_267)


	//   ....[0]....
.L_267:
        /*002c*/ 	.word	0x00000010


	//----- nvinfo : EIATTR_MAX_THREADS
	.align		4
.L_268:
        /*0030*/ 	.byte	0x04, 0x05
        /*0032*/ 	.short	(.L_270 - .L_269)
.L_269:
        /*0034*/ 	.word	0x00000100
        /*0038*/ 	.word	0x00000001
        /*003c*/ 	.word	0x00000001


	//----- nvinfo : EIATTR_CBANK_PARAM_SIZE
	.align		4
.L_270:
        /*0040*/ 	.byte	0x03, 0x19
        /*0042*/ 	.short	0x0418


	//----- nvinfo : EIATTR_PARAM_CBANK
	.align		4
        /*0044*/ 	.byte	0x04, 0x0a
        /*0046*/ 	.short	(.L_272 - .L_271)
	.align		4
.L_271:
        /*0048*/ 	.word	index@(.nv.constant0._ZN7cutlass13device_kernelIN5flash19enable_sm80_to_sm89INS1_16FlashAttnFwdSm80INS1_25CollectiveMainloopFwdSm80ILi8ELi1ELb0EN4cute5tupleIJNS5_1CILi128EEENS7_ILi64EEENS7_ILi256EEEEEELi256ENS_10bfloat16_tEfNS_4arch4Sm80ELb0ELb1ELb1ELb0ELb0ELb0ELb1ELb1EEENS1_21CollectiveEpilogueFwdINS6_IJS8_SA_S9_EEENS6_IJNS7_ILi1EEESI_SI_EEESC_SE_Li256ELb0ELb1ELb1ELb0EEENS1_19SingleTileSchedulerILb0ELb1ELb1ELi128EEEEEEEEEvNT_6ParamsE)
        /*004c*/ 	.short	0x0380
        /*004e*/ 	.short	0x0418


	//----- nvinfo : EIATTR_SW_WAR
	.align		4
.L_272:
        /*0050*/ 	.byte	0x04, 0x36
        /*0052*/ 	.short	(.L_274 - .L_273)
.L_273:
        /*0054*/ 	.word	0x00000008
.L_274:


//--------------------- .nv.info._ZN7cutlass13device_kernelIN5flash19enable_sm80_to_sm89INS1_16FlashAttnFwdSm80INS1_25CollectiveMainloopFwdSm80ILi8ELi1ELb0EN4cute5tupleIJNS5_1CILi128EEENS7_ILi64EEENS7_ILi256EEEEEELi256ENS_10bfloat16_tEfNS_4arch4Sm80ELb0ELb1ELb1ELb1ELb0ELb0ELb1ELb1EEENS1_21CollectiveEpilogueFwdINS6_IJS8_SA_S9_EEENS6_IJNS7_ILi1EEESI_SI_EEESC_SE_Li256ELb1ELb1ELb1ELb0EEENS1_36VarlenDynamicPersistentTileSchedulerILi128ELi64ELi256ELi256ELb1ELb1ELb0ELb1ELb0ELb1EEEEEEEEEvNT_6ParamsE --------------------------
	.section	.nv.info._ZN7cutlass13device_kernelIN5flash19enable_sm80_to_sm89INS1_16FlashAttnFwdSm80INS1_25CollectiveMainloopFwdSm80ILi8ELi1ELb0EN4cute5tupleIJNS5_1CILi128EEENS7_ILi64EEENS7_ILi256EEEEEELi256ENS_10bfloat16_tEfNS_4arch4Sm80ELb0ELb1ELb1ELb1ELb0ELb0ELb1ELb1EEENS1_21CollectiveEpilogueFwdINS6_IJS8_SA_S9_EEENS6_IJNS7_ILi1EEESI_SI_EEESC_SE_Li256ELb1ELb1ELb1ELb0EEENS1_36VarlenDynamicPersistentTileSchedulerILi128ELi64ELi256ELi256ELb1ELb1ELb0ELb1ELb0ELb1EEEEEEEEEvNT_6ParamsE,"",@"SHT_CUDA_INFO"
	.sectionflags	@""
	.align	4


	//----- nvinfo : EIATTR_CUDA_API_VERSION
	.align		4
        /*0000*/ 	.byte	0x04, 0x37
        /*0002*/ 	.short	(.L_276 - .L_275)
.L_275:
        /*0004*/ 	.word	0x00000082


	//----- nvinfo : EIATTR_KPARAM_INFO
	.align		4
.L_276:
        /*0008*/ 	.byte	0x04, 0x17
        /*000a*/ 	.short	(.L_278 - .L_277)
.L_277:
        /*000c*/ 	.word	0x00000000
        /*0010*/ 	.short	0x0000
        /*0012*/ 	.short	0x0000
        /*0014*/ 	.byte	0x00, 0xf0, 0xe1, 0x10


	//----- nvinfo : EIATTR_SPARSE_MMA_MASK
	.align		4
.L_278:
        /*0018*/ 	.byte	0x03, 0x50
        /*001a*/ 	.short	0x0000


	//----- nvinfo : EIATTR_MAXREG_COUNT
	.align		4
        /*001c*/ 	.byte	0x03, 0x1b
        /*001e*/ 	.short	0x00ff


	//----- nvinfo : EIATTR_MERCURY_ISA_VERSION
	.align		4
        /*0020*/ 	.byte	0x03, 0x5f
        /*0022*/ 	.short	0x0101


	//----- nvinfo : EIATTR_VRC_CTA_INIT_COUNT
	.align		4
        /*0024*/ 	.byte	0x02, 0x4a
	.zero		1
	.zero		1


	//----- nvinfo : EIATTR_EXIT_INSTR_OFFSETS
	.align		4
        /*0028*/ 	.byte	0x04, 0x1c
        /*002a*/ 	.short	(.L_280 - .L_279)


	//   ....[0]....
.L_279:
        /*002c*/ 	.word	0x00000010


	//----- nvinfo : EIATTR_MAX_THREADS
	.align		4
.L_280:
        /*0030*/ 	.byte	0x04, 0x05
        /*0032*/ 	.short	(.L_282 - .L_281)
.L_281:
        /*0034*/ 	.word	0x00000100
        /*0038*/ 	.word	0x00000001
        /*003c*/ 	.word	0x00000001


	//----- nvinfo : EIATTR_CBANK_PARAM_SIZE
	.align		4
.L_282:
        /*0040*/ 	.byte	0x03, 0x19
        /*0042*/ 	.short	0x0438


	//----- nvinfo : EIATTR_PARAM_CBANK
	.align		4
        /*0044*/ 	.byte	0x04, 0x0a
        /*0046*/ 	.short	(.L_284 - .L_283)
	.align		4
.L_283:
        /*0048*/ 	.word	index@(.nv.constant0._ZN7cutlass13device_kernelIN5flash19enable_sm80_to_sm89INS1_16FlashAttnFwdSm80INS1_25CollectiveMainloopFwdSm80ILi8ELi1ELb0EN4cute5tupleIJNS5_1CILi128EEENS7_ILi64EEENS7_ILi256EEEEEELi256ENS_10bfloat16_tEfNS_4arch4Sm80ELb0ELb1ELb1ELb1ELb0ELb0ELb1ELb1EEENS1_21CollectiveEpilogueFwdINS6_IJS8_SA_S9_EEENS6_IJNS7_ILi1EEESI_SI_EEESC_SE_Li256ELb1ELb1ELb1ELb0EEENS1_36VarlenDynamicPersistentTileSchedulerILi128ELi64ELi256ELi256ELb1ELb1ELb0ELb1ELb0ELb1EEEEEEEEEvNT_6ParamsE)
        /*004c*/ 	.short	0x0380
        /*004e*/ 	.short	0x0438


	//----- nvinfo : EIATTR_SW_WAR
	.align		4
.L_284:
        /*0050*/ 	.byte	0x04, 0x36
        /*0052*/ 	.short	(.L_286 - .L_285)
.L_285:
        /*0054*/ 	.word	0x00000008
.L_286:


//--------------------- .nv.info._ZN7cutlass13device_kernelIN5flash19enable_sm80_to_sm89INS1_16FlashAttnFwdSm80INS1_25CollectiveMainloopFwdSm80ILi8ELi1ELb0EN4cute5tupleIJNS5_1CILi128EEENS7_ILi48EEENS7_ILi256EEEEEELi256ENS_10bfloat16_tEfNS_4arch4Sm80ELb0ELb1ELb1ELb1ELb0ELb1ELb1ELb1EEENS1_21CollectiveEpilogueFwdINS6_IJS8_SA_S9_EEENS6_IJNS7_ILi1EEESI_SI_EEESC_SE_Li256ELb1ELb1ELb1ELb0EEENS1_36VarlenDynamicPersistentTileSchedulerILi128ELi48ELi256ELi256ELb1ELb1ELb0ELb1ELb0ELb1EEEEEEEEEvNT_6ParamsE --------------------------
	.section	.nv.info._ZN7cutlass13device_kernelIN5flash19enable_sm80_to_sm89INS1_16FlashAttnFwdSm80INS1_25CollectiveMainloopFwdSm80ILi8ELi1ELb0EN4cute5tupleIJNS5_1CILi128EEENS7_ILi48EEENS7_ILi256EEEEEELi256ENS_10bfloat16_tEfNS_4arch4Sm80ELb0ELb1ELb1ELb1ELb0ELb1ELb1ELb1EEENS1_21CollectiveEpilogueFwdINS6_IJS8_SA_S9_EEENS6_IJNS7_ILi1EEESI_SI_EEESC_SE_Li256ELb1ELb1ELb1ELb0EEENS1_36VarlenDynamicPersistentTileSchedulerILi128ELi48ELi256ELi256ELb1ELb1ELb0ELb1ELb0ELb1EEEEEEEEEvNT_6ParamsE,"",@"SHT_CUDA_INFO"
	.sectionflags	@""
	.align	4


	//----- nvinfo : EIATTR_CUDA_API_VERSION
	.align		4
        /*0000*/ 	.byte	0x04, 0x37
        /*0002*/ 	.short	(.L_288 - .L_287)
.L_287:
        /*0004*/ 	.word	0x00000082


	//----- nvinfo : EIATTR_KPARAM_INFO
	.align		4
.L_288:
        /*0008*/ 	.byte	0x04, 0x17
        /*000a*/ 	.short	(.L_290 - .L_289)
.L_289:
        /*000c*/ 	.word	0x00000000
        /*0010*/ 	.short	0x0000
        /*0012*/ 	.short	0x0000
        /*0014*/ 	.byte	0x00, 0xf0, 0xe1, 0x10


	//----- nvinfo : EIATTR_SPARSE_MMA_MASK
	.align		4
.L_290:
        /*0018*/ 	.byte	0x03, 0x50
        /*001a*/ 	.short	0x0000


	//----- nvinfo : EIATTR_MAXREG_COUNT
	.align		4
        /*001c*/ 	.byte	0x03, 0x1b
        /*001e*/ 	.short	0x00ff


	//----- nvinfo : EIATTR_MERCURY_ISA_VERSION
	.align		4
        /*0020*/ 	.byte	0x03, 0x5f
        /*0022*/ 	.short	0x0101


	//----- nvinfo : EIATTR_VRC_CTA_INIT_COUNT
	.align		4
        /*0024*/ 	.byte	0x02, 0x4a
	.zero		1
	.zero		1


	//----- nvinfo : EIATTR_EXIT_INSTR_OFFSETS
	.align		4
        /*0028*/ 	.byte	0x04, 0x1c
        /*002a*/ 	.short	(.L_292 - .L_291)


	//   ....[0]....
.L_291:
        /*002c*/ 	.word	0x00000010


	//----- nvinfo : EIATTR_MAX_THREADS
	.align		4
.L_292:
        /*0030*/ 	.byte	0x04, 0x05
        /*0032*/ 	.short	(.L_294 - .L_293)
.L_293:
        /*0034*/ 	.word	0x00000100
        /*0038*/ 	.word	0x00000001
        /*003c*/ 	.word	0x00000001


	//----- nvinfo : EIATTR_CBANK_PARAM_SIZE
	.align		4
.L_294:
        /*0040*/ 	.byte	0x03, 0x19
        /*0042*/ 	.short	0x0438


	//----- nvinfo : EIATTR_PARAM_CBANK
	.align		4
        /*0044*/ 	.byte	0x04, 0x0a
        /*0046*/ 	.short	(.L_296 - .L_295)
	.align		4
.L_295:
        /*0048*/ 	.word	index@(.nv.constant0._ZN7cutlass13device_kernelIN5flash19enable_sm80_to_sm89INS1_16FlashAttnFwdSm80INS1_25CollectiveMainloopFwdSm80ILi8ELi1ELb0EN4cute5tupleIJNS5_1CILi128EEENS7_ILi48EEENS7_ILi256EEEEEELi256ENS_10bfloat16_tEfNS_4arch4Sm80ELb0ELb1ELb1ELb1ELb0ELb1ELb1ELb1EEENS1_21CollectiveEpilogueFwdINS6_IJS8_SA_S9_EEENS6_IJNS7_ILi1EEESI_SI_EEESC_SE_Li256ELb1ELb1ELb1ELb0EEENS1_36VarlenDynamicPersistentTileSchedulerILi128ELi48ELi256ELi256ELb1ELb1ELb0ELb1ELb0ELb1EEEEEEEEEvNT_6ParamsE)
        /*004c*/ 	.short	0x0380
        /*004e*/ 	.short	0x0438


	//----- nvinfo : EIATTR_SW_WAR
	.align		4
.L_296:
        /*0050*/ 	.byte	0x04, 0x36
        /*0052*/ 	.short	(.L_298 - .L_297)
.L_297:
        /*0054*/ 	.word	0x00000008
.L_298:


//--------------------- .nv.info._ZN7cutlass13device_kernelIN5flash19enable_sm80_to_sm89INS1_16FlashAttnFwdSm80INS1_25CollectiveMainloopFwdSm80ILi8ELi1ELb0EN4cute5tupleIJNS5_1CILi128EEENS7_ILi96EEENS7_ILi256EEEEEELi256ENS_10bfloat16_tEfNS_4arch4Sm80ELb1ELb0ELb1ELb0ELb0ELb0ELb1ELb1EEENS1_21CollectiveEpilogueFwdINS6_IJS8_SA_S9_EEENS6_IJNS7_ILi1EEESI_SI_EEESC_SE_Li256ELb0ELb1ELb1ELb0EEENS1_30DynamicPersistentTileSchedulerILi256ELi256ELb1ELb1ELb0EEEEEEEEEvNT_6ParamsE --------------------------
	.section	.nv.info._ZN7cutlass13device_kernelIN5flash19enable_sm80_to_sm89INS1_16FlashAttnFwdSm80INS1_25CollectiveMainloopFwdSm80ILi8ELi1ELb0EN4cute5tupleIJNS5_1CILi128EEENS7_ILi96EEENS7_ILi256EEEEEELi256ENS_10bfloat16_tEfNS_4arch4Sm80ELb1ELb0ELb1ELb0ELb0ELb0ELb1ELb1EEENS1_21CollectiveEpilogueFwdINS6_IJS8_SA_S9_EEENS6_IJNS7_ILi1EEESI_SI_EEESC_SE_Li256ELb0ELb1ELb1ELb0EEENS1_30DynamicPersistentTileSchedulerILi256ELi256ELb1ELb1ELb0EEEEEEEEEvNT_6ParamsE,"",@"SHT_CUDA_INFO"
	.sectionflags	@""
	.align	4


	//----- nvinfo : EIATTR_CUDA_API_VERSION
	.align		4
        /*0000*/ 	.byte	0x04, 0x37
        /*0002*/ 	.short	(.L_300 - .L_299)
.L_299:
        /*0004*/ 	.word	0x00000082


	//----- nvinfo : EIATTR_KPARAM_INFO
	.align		4
.L_300:
        /*0008*/ 	.byte	0x04, 0x17
        /*000a*/ 	.short	(.L_302 - .L_301)
.L_301:
        /*000c*/ 	.word	0x00000000
        /*0010*/ 	.short	0x0000
        /*0012*/ 	.short	0x0000
        /*0014*/ 	.byte	0x00, 0xf0, 0xa1, 0x10


	//----- nvinfo : EIATTR_SPARSE_MMA_MASK
	.align		4
.L_302:
        /*0018*/ 	.byte	0x03, 0x50
        /*001a*/ 	.short	0x0000


	//----- nvinfo : EIATTR_MAXREG_COUNT
	.align		4
        /*001c*/ 	.byte	0x03, 0x1b
        /*001e*/ 	.short	0x00ff


	//----- nvinfo : EIATTR_MERCURY_ISA_VERSION
	.align		4
        /*0020*/ 	.byte	0x03, 0x5f
        /*0022*/ 	.short	0x0101


	//----- nvinfo : EIATTR_VRC_CTA_INIT_COUNT
	.align		4
        /*0024*/ 	.byte	0x02, 0x4a
	.zero		1
	.zero		1


	//----- nvinfo : EIATTR_EXIT_INSTR_OFFSETS
	.align		4
        /*0028*/ 	.byte	0x04, 0x1c
        /*002a*/ 	.short	(.L_304 - .L_303)


	//   ....[0]....
.L_303:
        /*002c*/ 	.word	0x00000010


	//----- nvinfo : EIATTR_MAX_THREADS
	.align		4
.L_304:
        /*0030*/ 	.byte	0x04, 0x05
        /*0032*/ 	.short	(.L_306 - .L_305)
.L_305:
        /*0034*/ 	.word	0x00000100
        /*0038*/ 	.word	0x00000001
        /*003c*/ 	.word	0x00000001


	//----- nvinfo : EIATTR_CBANK_PARAM_SIZE
	.align		4
.L_306:
        /*0040*/ 	.byte	0x03, 0x19
        /*0042*/ 	.short	0x0428


	//----- nvinfo : EIATTR_PARAM_CBANK
	.align		4
        /*0044*/ 	.byte	0x04, 0x0a
        /*0046*/ 	.short	(.L_308 - .L_307)
	.align		4
.L_307:
        /*0048*/ 	.word	index@(.nv.constant0._ZN7cutlass13device_kernelIN5flash19enable_sm80_to_sm89INS1_16FlashAttnFwdSm80INS1_25CollectiveMainloopFwdSm80ILi8ELi1ELb0EN4cute5tupleIJNS5_1CILi128EEENS7_ILi96EEENS7_ILi256EEEEEELi256ENS_10bfloat16_tEfNS_4arch4Sm80ELb1ELb0ELb1ELb0ELb0ELb0ELb1ELb1EEENS1_21CollectiveEpilogueFwdINS6_IJS8_SA_S9_EEENS6_IJNS7_ILi1EEESI_SI_EEESC_SE_Li256ELb0ELb1ELb1ELb0EEENS1_30DynamicPersistentTileSchedulerILi256ELi256ELb1ELb1ELb0EEEEEEEEEvNT_6ParamsE)
        /*004c*/ 	.short	0x0380
        /*004e*/ 	.short	0x0428


	//----- nvinfo : EIATTR_SW_WAR
	.align		4
.L_308:
        /*0050*/ 	.byte	0x04, 0x36
        /*0052*/ 	.short	(.L_310 - .L_309)
.L_309:
        /*0054*/ 	.word	0x00000008
.L_310:


//--------------------- .nv.info._ZN7cutlass13device_kernelIN5flash19enable_sm80_to_sm89INS1_16FlashAttnFwdSm80INS1_25CollectiveMainloopFwdSm80ILi8ELi1ELb0EN4cute5tupleIJNS5_1CILi128EEENS7_ILi64EEENS7_ILi256EEEEEELi256ENS_10bfloat16_tEfNS_4arch4Sm80ELb1ELb0ELb1ELb1ELb0ELb0ELb1ELb1EEENS1_21CollectiveEpilogueFwdINS6_IJS8_SA_S9_EEENS6_IJNS7_ILi1EEESI_SI_EEESC_SE_Li256ELb1ELb1ELb1ELb0EEENS1_36VarlenDynamicPersistentTileSchedulerILi128ELi64ELi256ELi256ELb1ELb1ELb0ELb1ELb1ELb1EEEEEEEEEvNT_6ParamsE --------------------------
	.section	.nv.info._ZN7cutlass13device_kernelIN5flash19enable_sm80_to_sm89INS1_16FlashAttnFwdSm80INS1_25CollectiveMainloopFwdSm80ILi8ELi1ELb0EN4cute5tupleIJNS5_1CILi128EEENS7_ILi64EEENS7_ILi256EEEEEELi256ENS_10bfloat16_tEfNS_4arch4Sm80ELb1ELb0ELb1ELb1ELb0ELb0ELb1ELb1EEENS1_21CollectiveEpilogueFwdINS6_IJS8_SA_S9_EEENS6_IJNS7_ILi1EEESI_SI_EEESC_SE_Li256ELb1ELb1ELb1ELb0EEENS1_36VarlenDynamicPersistentTileSchedulerILi128ELi64ELi256ELi256ELb1ELb1ELb0ELb1ELb1ELb1EEEEEEEEEvNT_6ParamsE,"",@"SHT_CUDA_INFO"
	.sectionflags	@""
	.align	4


	//----- nvinfo : EIATTR_CUDA_API_VERSION
	.align		4
        /*0000*/ 	.byte	0x04, 0x37
        /*0002*/ 	.short	(.L_312 - .L_311)
.L_311:
        /*0004*/ 	.word	0x00000082


	//----- nvinfo : EIATTR_KPARAM_INFO
	.align		4
.L_312:
        /*0008*/ 	.byte	0x04, 0x17
        /*000a*/ 	.short	(.L_314 - .L_313)
.L_313:
        /*000c*/ 	.word	0x00000000
        /*0010*/ 	.short	0x0000
        /*0012*/ 	.short	0x0000
        /*0014*/ 	.byte	0x00, 0xf0, 0xe1, 0x10


	//----- nvinfo : EIATTR_SPARSE_MMA_MASK
	.align		4
.L_314:
        /*0018*/ 	.byte	0x03, 0x50
        /*001a*/ 	.short	0x0000


	//----- nvinfo : EIATTR_MAXREG_COUNT
	.align		4
        /*001c*/ 	.byte	0x03, 0x1b
        /*001e*/ 	.short	0x00ff


	//----- nvinfo : EIATTR_MERCURY_ISA_VERSION
	.align		4
        /*0020*/ 	.byte	0x03, 0x5f
        /*0022*/ 	.short	0x0101


	//----- nvinfo : EIATTR_VRC_CTA_INIT_COUNT
	.align		4
        /*0024*/ 	.byte	0x02, 0x4a
	.zero		1
	.zero		1


	//----- nvinfo : EIATTR_EXIT_INSTR_OFFSETS
	.align		4
        /*0028*/ 	.byte	0x04, 0x1c
        /*002a*/ 	.short	(.L_316 - .L_315)


	//   ....[0]....
.L_315:
        /*002c*/ 	.word	0x00000010


	//----- nvinfo : EIATTR_MAX_THREADS
	.align		4
.L_316:
        /*0030*/ 	.byte	0x04, 0x05
        /*0032*/ 	.short	(.L_318 - .L_317)
.L_317:
        /*0034*/ 	.word	0x00000100
        /*0038*/ 	.word	0x00000001
        /*003c*/ 	.word	0x00000001


	//----- nvinfo : EIATTR_CBANK_PARAM_SIZE
	.align		4
.L_318:
        /*0040*/ 	.byte	0x03, 0x19
        /*0042*/ 	.short	0x0438


	//----- nvinfo : EIATTR_PARAM_CBANK
	.align		4
        /*0044*/ 	.byte	0x04, 0x0a
        /*0046*/ 	.short	(.L_320 - .L_319)
	.align		4
.L_319:
        /*0048*/ 	.word	index@(.nv.constant0._ZN7cutlass13device_kernelIN5flash19enable_sm80_to_sm89INS1_16FlashAttnFwdSm80INS1_25CollectiveMainloopFwdSm80ILi8ELi1ELb0EN4cute5tupleIJNS5_1CILi128EEENS7_ILi64EEENS7_ILi256EEEEEELi256ENS_10bfloat16_tEfNS_4arch4Sm80ELb1ELb0ELb1ELb1ELb0ELb0ELb1ELb1EEENS1_21CollectiveEpilogueFwdINS6_IJS8_SA_S9_EEENS6_IJNS7_ILi1EEESI_SI_EEESC_SE_Li256ELb1ELb1ELb1ELb0EEENS1_36VarlenDynamicPersistentTileSchedulerILi128ELi64ELi256ELi256ELb1ELb1ELb0ELb1ELb1ELb1EEEEEEEEEvNT_6ParamsE)
        /*004c*/ 	.short	0x0380
        /*004e*/ 	.short	0x0438


	//----- nvinfo : EIATTR_SW_WAR
	.align		4
.L_320:
        /*0050*/ 	.byte	0x04, 0x36
        /*0052*/ 	.short	(.L_322 - .L_321)
.L_321:
        /*0054*/ 	.word	0x00000008
.L_322:


//--------------------- .nv.info._ZN7cutlass13device_kernelIN5flash19enable_sm80_to_sm89INS1_16FlashAttnFwdSm80INS1_25CollectiveMainloopFwdSm80ILi8ELi1ELb0EN4cute5tupleIJNS5_1CILi128EEENS7_ILi48EEENS7_ILi256EEEEEELi256ENS_10bfloat16_tEfNS_4arch4Sm80ELb1ELb0ELb1ELb1ELb0ELb1ELb1ELb1EEENS1_21CollectiveEpilogueFwdINS6_IJS8_SA_S9_EEENS6_IJNS7_ILi1EEESI_SI_EEESC_SE_Li256ELb1ELb1ELb1ELb0EEENS1_36VarlenDynamicPersistentTileSchedulerILi128ELi48ELi256ELi256ELb1ELb1ELb0ELb1ELb1ELb1EEEEEEEEEvNT_6ParamsE --------------------------
	.section	.nv.info._ZN7cutlass13device_kernelIN5flash19enable_sm80_to_sm89INS1_16FlashAttnFwdSm80INS1_25CollectiveMainloopFwdSm80ILi8ELi1ELb0EN4cute5tupleIJNS5_1CILi128EEENS7_ILi48EEENS7_ILi256EEEEEELi256ENS_10bfloat16_tEfNS_4arch4Sm80ELb1ELb0ELb1ELb1ELb0ELb1ELb1ELb1EEENS1_21CollectiveEpilogueFwdINS6_IJS8_SA_S9_EEENS6_IJNS7_ILi1EEESI_SI_EEESC_SE_Li256ELb1ELb1ELb1ELb0EEENS1_36VarlenDynamicPersistentTileSchedulerILi128ELi48ELi256ELi256ELb1ELb1ELb0ELb1ELb1ELb1EEEEEEEEEvNT_6ParamsE,"",@"SHT_CUDA_INFO"
	.sectionflags	@""
	.align	4


	//----- nvinfo : EIATTR_CUDA_API_VERSION
	.align		4
        /*0000*/ 	.byte	0x04, 0x37
        /*0002*/ 	.short	(.L_324 - .L_323)
.L_323:
        /*0004*/ 	.word	0x00000082


	//----- nvinfo : EIATTR_KPARAM_INFO
	.align		4
.L_324:
        /*0008*/ 	.byte	0x04, 0x17
        /*000a*/ 	.short	(.L_326 - .L_325)
.L_325:
        /*000c*/ 	.word	0x00000000
        /*0010*/ 	.short	0x0000
        /*0012*/ 	.short	0x0000
        /*0014*/ 	.byte	0x00, 0xf0, 0xe1, 0x10


	//----- nvinfo : EIATTR_SPARSE_MMA_MASK
	.align		4
.L_326:
        /*0018*/ 	.byte	0x03, 0x50
        /*001a*/ 	.short	0x0000


	//----- nvinfo : EIATTR_MAXREG_COUNT
	.align		4
        /*001c*/ 	.byte	0x03, 0x1b
        /*001e*/ 	.short	0x00ff


	//----- nvinfo : EIATTR_MERCURY_ISA_VERSION
	.align		4
        /*0020*/ 	.byte	0x03, 0x5f
        /*0022*/ 	.short	0x0101


	//----- nvinfo : EIATTR_VRC_CTA_INIT_COUNT
	.align		4
        /*0024*/ 	.byte	0x02, 0x4a
	.zero		1
	.zero		1


	//----- nvinfo : EIATTR_EXIT_INSTR_OFFSETS
	.align		4
        /*0028*/ 	.byte	0x04, 0x1c
        /*002a*/ 	.short	(.L_328 - .L_327)


	//   ....[0]....
.L_327:
        /*002c*/ 	.word	0x00000010


	//----- nvinfo : EIATTR_MAX_THREADS
	.align		4
.L_328:
        /*0030*/ 	.byte	0x04, 0x05
        /*0032*/ 	.short	(.L_330 - .L_329)
.L_329:
        /*0034*/ 	.word	0x00000100
        /*0038*/ 	.word	0x00000001
        /*003c*/ 	.word	0x00000001


	//----- nvinfo : EIATTR_CBANK_PARAM_SIZE
	.align		4
.L_330:
        /*0040*/ 	.byte	0x03, 0x19
        /*0042*/ 	.short	0x0438


	//----- nvinfo : EIATTR_PARAM_CBANK
	.align		4
        /*0044*/ 	.byte	0x04, 0x0a
        /*0046*/ 	.short	(.L_332 - .L_331)
	.align		4
.L_331:
        /*0048*/ 	.word	index@(.nv.constant0._ZN7cutlass13device_kernelIN5flash19enable_sm80_to_sm89INS1_16FlashAttnFwdSm80INS1_25CollectiveMainloopFwdSm80ILi8ELi1ELb0EN4cute5tupleIJNS5_1CILi128EEENS7_ILi48EEENS7_ILi256EEEEEELi256ENS_10bfloat16_tEfNS_4arch4Sm80ELb1ELb0ELb1ELb1ELb0ELb1ELb1ELb1EEENS1_21CollectiveEpilogueFwdINS6_IJS8_SA_S9_EEENS6_IJNS7_ILi1EEESI_SI_EEESC_SE_Li256ELb1ELb1ELb1ELb0EEENS1_36VarlenDynamicPersistentTileSchedulerILi128ELi48ELi256ELi256ELb1ELb1ELb0ELb1ELb1ELb1EEEEEEEEEvNT_6ParamsE)
        /*004c*/ 	.short	0x0380
        /*004e*/ 	.short	0x0438


	//----- nvinfo : EIATTR_SW_WAR
	.align		4
.L_332:
        /*0050*/ 	.byte	0x04, 0x36
        /*0052*/ 	.short	(.L_334 - .L_333)
.L_333:
        /*0054*/ 	.word	0x00000008
.L_334:


//--------------------- .nv.callgraph             --------------------------
	.section	.nv.callgraph,"",@"SHT_CUDA_CALLGRAPH"
	.align	4
	.sectionentsize	8
	.align		4
        /*0000*/ 	.word	0x00000000
	.align		4
        /*0004*/ 	.word	0xffffffff
	.align		4
        /*0008*/ 	.word	0x00000000
	.align		4
        /*000c*/ 	.word	0xfffffffe
	.align		4
        /*0010*/ 	.word	0x00000000
	.align		4
        /*0014*/ 	.word	0xfffffffd
	.align		4
        /*0018*/ 	.word	0x00000000
	.align		4
        /*001c*/ 	.word	0xfffffffc


//--------------------- .nv.constant4             --------------------------
	.section	.nv.constant4,"a",@progbits
	.align	8
	.align		8
.nv.constant4:
        /*0000*/ 	.dword	_ZN80_INTERNAL_8f865af5_44_flash_fwd_hdim256_bf16_split_softcap_sm80_cu_49158569_36044cuda3std3__45__cpo5beginE
	.align		8
        /*0008*/ 	.dword	_ZN80_INTERNAL_8f865af5_44_flash_fwd_hdim256_bf16_split_softcap_sm80_cu_49158569_36044cuda3std3__45__cpo3endE
	.align		8
        /*0010*/ 	.dword	_ZN80_INTERNAL_8f865af5_44_flash_fwd_hdim256_bf16_split_softcap_sm80_cu_49158569_36044cuda3std3__45__cpo6cbeginE
	.align		8
        /*0018*/ 	.dword	_ZN80_INTERNAL_8f865af5_44_flash_fwd_hdim256_bf16_split_softcap_sm80_cu_49158569_36044cuda3std3__45__cpo4cendE
	.align		8
        /*0020*/ 	.dword	_ZN80_INTERNAL_8f865af5_44_flash_fwd_hdim256_bf16_split_softcap_sm80_cu_49158569_36044cuda3std3__482_GLOBAL__N__8f865af5_44_flash_fwd_hdim256_bf16_split_softcap_sm80_cu_49158569_36046ignoreE
	.align		8
        /*0028*/ 	.dword	_ZN80_INTERNAL_8f865af5_44_flash_fwd_hdim256_bf16_split_softcap_sm80_cu_49158569_36044cuda3std3__419piecewise_constructE
	.align		8
        /*0030*/ 	.dword	_ZN80_INTERNAL_8f865af5_44_flash_fwd_hdim256_bf16_split_softcap_sm80_cu_49158569_36044cuda3std3__48in_placeE
	.align		8
        /*0038*/ 	.dword	_ZN80_INTERNAL_8f865af5_44_flash_fwd_hdim256_bf16_split_softcap_sm80_cu_49158569_36044cuda3std6ranges3__45__cpo4swapE
	.align		8
        /*0040*/ 	.dword	_ZN80_INTERNAL_8f865af5_44_flash_fwd_hdim256_bf16_split_softcap_sm80_cu_49158569_36044cuda3std6ranges3__45__cpo9iter_moveE
	.align		8
        /*0048*/ 	.dword	_ZN80_INTERNAL_8f865af5_44_flash_fwd_hdim256_bf16_split_softcap_sm80_cu_49158569_36044cute7productE
	.align		8
        /*0050*/ 	.dword	_ZN80_INTERNAL_8f865af5_44_flash_fwd_hdim256_bf16_split_softcap_sm80_cu_49158569_36044cute1_E


//--------------------- .text._ZN7cutlass13device_kernelIN5flash19enable_sm80_to_sm89INS1_16FlashAttnFwdSm80INS1_25CollectiveMainloopFwdSm80ILi8ELi1ELb1EN4cute5tupleIJNS5_1CILi128EEENS7_ILi64EEENS7_ILi256EEEEEELi256ENS_10bfloat16_tEfNS_4arch4Sm80ELb0ELb0ELb1ELb0ELb0ELb0ELb1ELb1EEENS1_21CollectiveEpilogueFwdINS6_IJS8_SA_S9_EEENS6_IJNS7_ILi1EEESI_SI_EEESC_SE_Li256ELb0ELb1ELb1ELb0EEENS1_19SingleTileSchedulerILb0ELb1ELb1ELi128EEEEEEEEEvNT_6ParamsE --------------------------
	.section	.text._ZN7cutlass13device_kernelIN5flash19enable_sm80_to_sm89INS1_16FlashAttnFwdSm80INS1_25CollectiveMainloopFwdSm80ILi8ELi1ELb1EN4cute5tupleIJNS5_1CILi128EEENS7_ILi64EEENS7_ILi256EEEEEELi256ENS_10bfloat16_tEfNS_4arch4Sm80ELb0ELb0ELb1ELb0ELb0ELb0ELb1ELb1EEENS1_21CollectiveEpilogueFwdINS6_IJS8_SA_S9_EEENS6_IJNS7_ILi1EEESI_SI_EEESC_SE_Li256ELb0ELb1ELb1ELb0EEENS1_19SingleTileSchedulerILb0ELb1ELb1ELi128EEEEEEEEEvNT_6ParamsE,"ax",@progbits
	.align	128
.text._ZN7cutlass13device_kernelIN5flash19enable_sm80_to_sm89INS1_16FlashAttnFwdSm80INS1_25CollectiveMainloopFwdSm80ILi8ELi1ELb1EN4cute5tupleIJNS5_1CILi128EEENS7_ILi64EEENS7_ILi256EEEEEELi256ENS_10bfloat16_tEfNS_4arch4Sm80ELb0ELb0ELb1ELb0ELb0ELb0ELb1ELb1EEENS1_21CollectiveEpilogueFwdINS6_IJS8_SA_S9_EEENS6_IJNS7_ILi1EEESI_SI_EEESC_SE_Li256ELb0ELb1ELb1ELb0EEENS1_19SingleTileSchedulerILb0ELb1ELb1ELi128EEEEEEEEEvNT_6ParamsE:
        .type           _ZN7cutlass13device_kernelIN5flash19enable_sm80_to_sm89INS1_16FlashAttnFwdSm80INS1_25CollectiveMainloopFwdSm80ILi8ELi1ELb1EN4cute5tupleIJNS5_1CILi128EEENS7_ILi64EEENS7_ILi256EEEEEELi256ENS_10bfloat16_tEfNS_4arch4Sm80ELb0ELb0ELb1ELb0ELb0ELb0ELb1ELb1EEENS1_21CollectiveEpilogueFwdINS6_IJS8_SA_S9_EEENS6_IJNS7_ILi1EEESI_SI_EEESC_SE_Li256ELb0ELb1ELb1ELb0EEENS1_19SingleTileSchedulerILb0ELb1ELb1ELi128EEEEEEEEEvNT_6ParamsE,@function
        .size           _ZN7cutlass13device_kernelIN5flash19enable_sm80_to_sm89INS1_16FlashAttnFwdSm80INS1_25CollectiveMainloopFwdSm80ILi8ELi1ELb1EN4cute5tupleIJNS5_1CILi128EEENS7_ILi64EEENS7_ILi256EEEEEELi256ENS_10bfloat16_tEfNS_4arch4Sm80ELb0ELb0ELb1ELb0ELb0ELb0ELb1ELb1EEENS1_21CollectiveEpilogueFwdINS6_IJS8_SA_S9_EEENS6_IJNS7_ILi1EEESI_SI_EEESC_SE_Li256ELb0ELb1ELb1ELb0EEENS1_19SingleTileSchedulerILb0ELb1ELb1ELi128EEEEEEEEEvNT_6ParamsE,(.L_x_18 - _ZN7cutlass13device_kernelIN5flash19enable_sm80_to_sm89INS1_16FlashAttnFwdSm80INS1_25CollectiveMainloopFwdSm80ILi8ELi1ELb1EN4cute5tupleIJNS5_1CILi128EEENS7_ILi64EEENS7_ILi256EEEEEELi256ENS_10bfloat16_tEfNS_4arch4Sm80ELb0ELb0ELb1ELb0ELb0ELb0ELb1ELb1EEENS1_21CollectiveEpilogueFwdINS6_IJS8_SA_S9_EEENS6_IJNS7_ILi1EEESI_SI_EEESC_SE_Li256ELb0ELb1ELb1ELb0EEENS1_19SingleTileSchedulerILb0ELb1ELb1ELi128EEEEEEEEEvNT_6ParamsE)
        .other          _ZN7cutlass13device_kernelIN5flash19enable_sm80_to_sm89INS1_16FlashAttnFwdSm80INS1_25CollectiveMainloopFwdSm80ILi8ELi1ELb1EN4cute5tupleIJNS5_1CILi128EEENS7_ILi64EEENS7_ILi256EEEEEELi256ENS_10bfloat16_tEfNS_4arch4Sm80ELb0ELb0ELb1ELb0ELb0ELb0ELb1ELb1EEENS1_21CollectiveEpilogueFwdINS6_IJS8_SA_S9_EEENS6_IJNS7_ILi1EEESI_SI_EEESC_SE_Li256ELb0ELb1ELb1ELb0EEENS1_19SingleTileSchedulerILb0ELb1ELb1ELi128EEEEEEEEEvNT_6ParamsE,@"STO_CUDA_ENTRY STV_DEFAULT"
_ZN7cutlass13device_kernelIN5flash19enable_sm80_to_sm89INS1_16FlashAttnFwdSm80INS1_25CollectiveMainloopFwdSm80ILi8ELi1ELb1EN4cute5tupleIJNS5_1CILi128EEENS7_ILi64EEENS7_ILi256EEEEEELi256ENS_10bfloat16_tEfNS_4arch4Sm80ELb0ELb0ELb1ELb0ELb0ELb0ELb1ELb1EEENS1_21CollectiveEpilogueFwdINS6_IJS8_SA_S9_EEENS6_IJNS7_ILi1EEESI_SI_EEESC_SE_Li256ELb0ELb1ELb1ELb0EEENS1_19SingleTileSchedulerILb0ELb1ELb1ELi128EEEEEEEEEvNT_6ParamsE:
[----:B------:R-:W-:Y:S01]  /*0000*/  LDC R1, c[0x0][0x37c] ;  /* 0x0000df00ff017b82 */ /* 0x000fe20000000800 */
[----:B------:R-:W-:Y:S05]  /*0010*/  EXIT ;  /* 0x000000000000794d */ /* 0x000fea0003800000 */
.L_x_0:
[----:B------:R-:W-:-:S00]  /*0020*/  BRA `(.L_x_0) ;  /* 0xfffffffc00fc7947 */ /* 0x000fc0000383ffff */
[----:B------:R-:W-:-:S00]  /*0030*/  NOP ;  /* 0x0000000000007918 */ /* 0x000fc00000000000 */
        /* <DEDUP_REMOVED lines=12> */
.L_x_18:


//--------------------- .text._ZN7cutlass13device_kernelIN5flash19enable_sm80_to_sm89INS1_16FlashAttnFwdSm80INS1_25CollectiveMainloopFwdSm80ILi8ELi1ELb1EN4cute5tupleIJNS5_1CILi128EEENS7_ILi48EEENS7_ILi256EEEEEELi256ENS_10bfloat16_tEfNS_4arch4Sm80ELb0ELb0ELb1ELb1ELb0ELb0ELb1ELb1EEENS1_21CollectiveEpilogueFwdINS6_IJS8_SA_S9_EEENS6_IJNS7_ILi1EEESI_SI_EEESC_SE_Li256ELb1ELb1ELb1ELb0EEENS1_36VarlenDynamicPersistentTileSchedulerILi128ELi48ELi256ELi256ELb1ELb1ELb0ELb0ELb1ELb1EEEEEEEEEvNT_6ParamsE --------------------------
	.section	.text._ZN7cutlass13device_kernelIN5flash19enable_sm80_to_sm89INS1_16FlashAttnFwdSm80INS1_25CollectiveMainloopFwdSm80ILi8ELi1ELb1EN4cute5tupleIJNS5_1CILi128EEENS7_ILi48EEENS7_ILi256EEEEEELi256ENS_10bfloat16_tEfNS_4arch4Sm80ELb0ELb0ELb1ELb1ELb0ELb0ELb1ELb1EEENS1_21CollectiveEpilogueFwdINS6_IJS8_SA_S9_EEENS6_IJNS7_ILi1EEESI_SI_EEESC_SE_Li256ELb1ELb1ELb1ELb0EEENS1_36VarlenDynamicPersistentTileSchedulerILi128ELi48ELi256ELi256ELb1ELb1ELb0ELb0ELb1ELb1EEEEEEEEEvNT_6ParamsE,"ax",@progbits
	.align	128
.text._ZN7cutlass13device_kernelIN5flash19enable_sm80_to_sm89INS1_16FlashAttnFwdSm80INS1_25CollectiveMainloopFwdSm80ILi8ELi1ELb1EN4cute5tupleIJNS5_1CILi128EEENS7_ILi48EEENS7_ILi256EEEEEELi256ENS_10bfloat16_tEfNS_4arch4Sm80ELb0ELb0ELb1ELb1ELb0ELb0ELb1ELb1EEENS1_21CollectiveEpilogueFwdINS6_IJS8_SA_S9_EEENS6_IJNS7_ILi1EEESI_SI_EEESC_SE_Li256ELb1ELb1ELb1ELb0EEENS1_36VarlenDynamicPersistentTileSchedulerILi128ELi48ELi256ELi256ELb1ELb1ELb0ELb0ELb1ELb1EEEEEEEEEvNT_6ParamsE:
        .type           _ZN7cutlass13device_kernelIN5flash19enable_sm80_to_sm89INS1_16FlashAttnFwdSm80INS1_25CollectiveMainloopFwdSm80ILi8ELi1ELb1EN4cute5tupleIJNS5_1CILi128EEENS7_ILi48EEENS7_ILi256EEEEEELi256ENS_10bfloat16_tEfNS_4arch4Sm80ELb0ELb0ELb1ELb1ELb0ELb0ELb1ELb1EEENS1_21CollectiveEpilogueFwdINS6_IJS8_SA_S9_EEENS6_IJNS7_ILi1EEESI_SI_EEESC_SE_Li256ELb1ELb1ELb1ELb0EEENS1_36VarlenDynamicPersistentTileSchedulerILi128ELi48ELi256ELi256ELb1ELb1ELb0ELb0ELb1ELb1EEEEEEEEEvNT_6ParamsE,@function
        .size           _ZN7cutlass13device_kernelIN5flash19enable_sm80_to_sm89INS1_16FlashAttnFwdSm80INS1_25CollectiveMainloopFwdSm80ILi8ELi1ELb1EN4cute5tupleIJNS5_1CILi128EEENS7_ILi48EEENS7_ILi256EEEEEELi256ENS_10bfloat16_tEfNS_4arch4Sm80ELb0ELb0ELb1ELb1ELb0ELb0ELb1ELb1EEENS1_21CollectiveEpilogueFwdINS6_IJS8_SA_S9_EEENS6_IJNS7_ILi1EEESI_SI_EEESC_SE_Li256ELb1ELb1ELb1ELb0EEENS1_36VarlenDynamicPersistentTileSchedulerILi128ELi48ELi256ELi256ELb1ELb1ELb0ELb0ELb1ELb1EEEEEEEEEvNT_6ParamsE,(.L_x_19 - _ZN7cutlass13device_kernelIN5flash19enable_sm80_to_sm89INS1_16FlashAttnFwdSm80INS1_25CollectiveMainloopFwdSm80ILi8ELi1ELb1EN4cute5tupleIJNS5_1CILi128EEENS7_ILi48EEENS7_ILi256EEEEEELi256ENS_10bfloat16_tEfNS_4arch4Sm80ELb0ELb0ELb1ELb1ELb0ELb0ELb1ELb1EEENS1_21CollectiveEpilogueFwdINS6_IJS8_SA_S9_EEENS6_IJNS7_ILi1EEESI_SI_EEESC_SE_Li256ELb1ELb1ELb1ELb0EEENS1_36VarlenDynamicPersistentTileSchedulerILi128ELi48ELi256ELi256ELb1ELb1ELb0ELb0ELb1ELb1EEEEEEEEEvNT_6ParamsE)
        .other          _ZN7cutlass13device_kernelIN5flash19enable_sm80_to_sm89INS1_16FlashAttnFwdSm80INS1_25CollectiveMainloopFwdSm80ILi8ELi1ELb1EN4cute5tupleIJNS5_1CILi128EEENS7_ILi48EEENS7_ILi256EEEEEELi256ENS_10bfloat16_tEfNS_4arch4Sm80ELb0ELb0ELb1ELb1ELb0ELb0ELb1ELb1EEENS1_21CollectiveEpilogueFwdINS6_IJS8_SA_S9_EEENS6_IJNS7_ILi1EEESI_SI_EEESC_SE_Li256ELb1ELb1ELb1ELb0EEENS1_36VarlenDynamicPersistentTileSchedulerILi128ELi48ELi256ELi256ELb1ELb1ELb0ELb0ELb1ELb1EEEEEEEEEvNT_6ParamsE,@"STO_CUDA_ENTRY STV_DEFAULT"
_ZN7cutlass13device_kernelIN5flash19enable_sm80_to_sm89INS1_16FlashAttnFwdSm80INS1_25CollectiveMainloopFwdSm80ILi8ELi1ELb1EN4cute5tupleIJNS5_1CILi128EEENS7_ILi48EEENS7_ILi256EEEEEELi256ENS_10bfloat16_tEfNS_4arch4Sm80ELb0ELb0ELb1ELb1ELb0ELb0ELb1ELb1EEENS1_21CollectiveEpilogueFwdINS6_IJS8_SA_S9_EEENS6_IJNS7_ILi1EEESI_SI_EEESC_SE_Li256ELb1ELb1ELb1ELb0EEENS1_36VarlenDynamicPersistentTileSchedulerILi128ELi48ELi256ELi256ELb1ELb1ELb0ELb0ELb1ELb1EEEEEEEEEvNT_6ParamsE:
[----:B------:R-:W-:Y:S01]  /*0000*/  LDC R1, c[0x0][0x37c] ;  /* 0x0000df00ff017b82 */ /* 0x000fe20000000800 */
[----:B------:R-:W-:Y:S05]  /*0010*/  EXIT ;  /* 0x000000000000794d */ /* 0x000fea0003800000 */
.L_x_1:
        /* <DEDUP_REMOVED lines=14> */
.L_x_19:


//--------------------- .text._ZN7cutlass13device_kernelIN5flash19enable_sm80_to_sm89INS1_16FlashAttnFwdSm80INS1_25CollectiveMainloopFwdSm80ILi8ELi1ELb0EN4cute5tupleIJNS5_1CILi128EEENS7_ILi32EEENS7_ILi256EEEEEELi256ENS_10bfloat16_tEfNS_4arch4Sm80ELb0ELb0ELb1ELb1ELb0ELb1ELb1ELb1EEENS1_21CollectiveEpilogueFwdINS6_IJS8_SA_S9_EEENS6_IJNS7_ILi1EEESI_SI_EEESC_SE_Li256ELb1ELb1ELb1ELb0EEENS1_36VarlenDynamicPersistentTileSchedulerILi128ELi32ELi256ELi256ELb1ELb1ELb0ELb0ELb1ELb1EEEEEEEEEvNT_6ParamsE --------------------------
	.section	.text._ZN7cutlass13device_kernelIN5flash19enable_sm80_to_sm89INS1_16FlashAttnFwdSm80INS1_25CollectiveMainloopFwdSm80ILi8ELi1ELb0EN4cute5tupleIJNS5_1CILi128EEENS7_ILi32EEENS7_ILi256EEEEEELi256ENS_10bfloat16_tEfNS_4arch4Sm80ELb0ELb0ELb1ELb1ELb0ELb1ELb1ELb1EEENS1_21CollectiveEpilogueFwdINS6_IJS8_SA_S9_EEENS6_IJNS7_ILi1EEESI_SI_EEESC_SE_Li256ELb1ELb1ELb1ELb0EEENS1_36VarlenDynamicPersistentTileSchedulerILi128ELi32ELi256ELi256ELb1ELb1ELb0ELb0ELb1ELb1EEEEEEEEEvNT_6ParamsE,"ax",@progbits
	.align	128
.text._ZN7cutlass13device_kernelIN5flash19enable_sm80_to_sm89INS1_16FlashAttnFwdSm80INS1_25CollectiveMainloopFwdSm80ILi8ELi1ELb0EN4cute5tupleIJNS5_1CILi128EEENS7_ILi32EEENS7_ILi256EEEEEELi256ENS_10bfloat16_tEfNS_4arch4Sm80ELb0ELb0ELb1ELb1ELb0ELb1ELb1ELb1EEENS1_21CollectiveEpilogueFwdINS6_IJS8_SA_S9_EEENS6_IJNS7_ILi1EEESI_SI_EEESC_SE_Li256ELb1ELb1ELb1ELb0EEENS1_36VarlenDynamicPersistentTileSchedulerILi128ELi32ELi256ELi256ELb1ELb1ELb0ELb0ELb1ELb1EEEEEEEEEvNT_6ParamsE:
        .type           _ZN7cutlass13device_kernelIN5flash19enable_sm80_to_sm89INS1_16FlashAttnFwdSm80INS1_25CollectiveMainloopFwdSm80ILi8ELi1ELb0EN4cute5tupleIJNS5_1CILi128EEENS7_ILi32EEENS7_ILi256EEEEEELi256ENS_10bfloat16_tEfNS_4arch4Sm80ELb0ELb0ELb1ELb1ELb0ELb1ELb1ELb1EEENS1_21CollectiveEpilogueFwdINS6_IJS8_SA_S9_EEENS6_IJNS7_ILi1EEESI_SI_EEESC_SE_Li256ELb1ELb1ELb1ELb0EEENS1_36VarlenDynamicPersistentTileSchedulerILi128ELi32ELi256ELi256ELb1ELb1ELb0ELb0ELb1ELb1EEEEEEEEEvNT_6ParamsE,@function
        .size           _ZN7cutlass13device_kernelIN5flash19enable_sm80_to_sm89INS1_16FlashAttnFwdSm80INS1_25CollectiveMainloopFwdSm80ILi8ELi1ELb0EN4cute5tupleIJNS5_1CILi128EEENS7_ILi32EEENS7_ILi256EEEEEELi256ENS_10bfloat16_tEfNS_4arch4Sm80ELb0ELb0ELb1ELb1ELb0ELb1ELb1ELb1EEENS1_21CollectiveEpilogueFwdINS6_IJS8_SA_S9_EEENS6_IJNS7_ILi1EEESI_SI_EEESC_SE_Li256ELb1ELb1ELb1ELb0EEENS1_36VarlenDynamicPersistentTileSchedulerILi128ELi32ELi256ELi256ELb1ELb1ELb0ELb0ELb1ELb1EEEEEEEEEvNT_6ParamsE,(.L_x_20 - _ZN7cutlass13device_kernelIN5flash19enable_sm80_to_sm89INS1_16FlashAttnFwdSm80INS1_25CollectiveMainloopFwdSm80ILi8ELi1ELb0EN4cute5tupleIJNS5_1CILi128EEENS7_ILi32EEENS7_ILi256EEEEEELi256ENS_10bfloat16_tEfNS_4arch4Sm80ELb0ELb0ELb1ELb1ELb0ELb1ELb1ELb1EEENS1_21CollectiveEpilogueFwdINS6_IJS8_SA_S9_EEENS6_IJNS7_ILi1EEESI_SI_EEESC_SE_Li256ELb1ELb1ELb1ELb0EEENS1_36VarlenDynamicPersistentTileSchedulerILi128ELi32ELi256ELi256ELb1ELb1ELb0ELb0ELb1ELb1EEEEEEEEEvNT_6ParamsE)
        .other          _ZN7cutlass13device_kernelIN5flash19enable_sm80_to_sm89INS1_16FlashAttnFwdSm80INS1_25CollectiveMainloopFwdSm80ILi8ELi1ELb0EN4cute5tupleIJNS5_1CILi128EEENS7_ILi32EEENS7_ILi256EEEEEELi256ENS_10bfloat16_tEfNS_4arch4Sm80ELb0ELb0ELb1ELb1ELb0ELb1ELb1ELb1EEENS1_21CollectiveEpilogueFwdINS6_IJS8_SA_S9_EEENS6_IJNS7_ILi1EEESI_SI_EEESC_SE_Li256ELb1ELb1ELb1ELb0EEENS1_36VarlenDynamicPersistentTileSchedulerILi128ELi32ELi256ELi256ELb1ELb1ELb0ELb0ELb1ELb1EEEEEEEEEvNT_6ParamsE,@"STO_CUDA_ENTRY STV_DEFAULT"
_ZN7cutlass13device_kernelIN5flash19enable_sm80_to_sm89INS1_16FlashAttnFwdSm80INS1_25CollectiveMainloopFwdSm80ILi8ELi1ELb0EN4cute5tupleIJNS5_1CILi128EEENS7_ILi32EEENS7_ILi256EEEEEELi256ENS_10bfloat16_tEfNS_4arch4Sm80ELb0ELb0ELb1ELb1ELb0ELb1ELb1ELb1EEENS1_21CollectiveEpilogueFwdINS6_IJS8_SA_S9_EEENS6_IJNS7_ILi1EEESI_SI_EEESC_SE_Li256ELb1ELb1ELb1ELb0EEENS1_36VarlenDynamicPersistentTileSchedulerILi128ELi32ELi256ELi256ELb1ELb1ELb0ELb0ELb1ELb1EEEEEEEEEvNT_6ParamsE:
[----:B------:R-:W-:Y:S01]  /*0000*/  LDC R1, c[0x0][0x37c] ;  /* 0x0000df00ff017b82 */ /* 0x000fe20000000800 */
[----:B------:R-:W-:Y:S05]  /*0010*/  EXIT ;  /* 0x000000000000794d */ /* 0x000fea0003800000 */
.L_x_2:
        /* <DEDUP_REMOVED lines=14> */
.L_x_20:


//--------------------- .text._ZN7cutlass13device_kernelIN5flash19enable_sm80_to_sm89INS1_16FlashAttnFwdSm80INS1_25CollectiveMainloopFwdSm80ILi8ELi1ELb1EN4cute5tupleIJNS5_1CILi128EEENS7_ILi48EEENS7_ILi256EEEEEELi256ENS_10bfloat16_tEfNS_4arch4Sm80ELb0ELb1ELb1ELb0ELb0ELb0ELb1ELb1EEENS1_21CollectiveEpilogueFwdINS6_IJS8_SA_S9_EEENS6_IJNS7_ILi1EEESI_SI_EEESC_SE_Li256ELb0ELb1ELb1ELb0EEENS1_19SingleTileSchedulerILb0ELb1ELb1ELi128EEEEEEEEEvNT_6ParamsE --------------------------
	.section	.text._ZN7cutlass13device_kernelIN5flash19enable_sm80_to_sm89INS1_16FlashAttnFwdSm80INS1_25CollectiveMainloopFwdSm80ILi8ELi1ELb1EN4cute5tupleIJNS5_1CILi128EEENS7_ILi48EEENS7_ILi256EEEEEELi256ENS_10bfloat16_tEfNS_4arch4Sm80ELb0ELb1ELb1ELb0ELb0ELb0ELb1ELb1EEENS1_21CollectiveEpilogueFwdINS6_IJS8_SA_S9_EEENS6_IJNS7_ILi1EEESI_SI_EEESC_SE_Li256ELb0ELb1ELb1ELb0EEENS1_19SingleTileSchedulerILb0ELb1ELb1ELi128EEEEEEEEEvNT_6ParamsE,"ax",@progbits
	.align	128
.text._ZN7cutlass13device_kernelIN5flash19enable_sm80_to_sm89INS1_16FlashAttnFwdSm80INS1_25CollectiveMainloopFwdSm80ILi8ELi1ELb1EN4cute5tupleIJNS5_1CILi128EEENS7_ILi48EEENS7_ILi256EEEEEELi256ENS_10bfloat16_tEfNS_4arch4Sm80ELb0ELb1ELb1ELb0ELb0ELb0ELb1ELb1EEENS1_21CollectiveEpilogueFwdINS6_IJS8_SA_S9_EEENS6_IJNS7_ILi1EEESI_SI_EEESC_SE_Li256ELb0ELb1ELb1ELb0EEENS1_19SingleTileSchedulerILb0ELb1ELb1ELi128EEEEEEEEEvNT_6ParamsE:
        .type           _ZN7cutlass13device_kernelIN5flash19enable_sm80_to_sm89INS1_16FlashAttnFwdSm80INS1_25CollectiveMainloopFwdSm80ILi8ELi1ELb1EN4cute5tupleIJNS5_1CILi128EEENS7_ILi48EEENS7_ILi256EEEEEELi256ENS_10bfloat16_tEfNS_4arch4Sm80ELb0ELb1ELb1ELb0ELb0ELb0ELb1ELb1EEENS1_21CollectiveEpilogueFwdINS6_IJS8_SA_S9_EEENS6_IJNS7_ILi1EEESI_SI_EEESC_SE_Li256ELb0ELb1ELb1ELb0EEENS1_19SingleTileSchedulerILb0ELb1ELb1ELi128EEEEEEEEEvNT_6ParamsE,@function
        .size           _ZN7cutlass13device_kernelIN5flash19enable_sm80_to_sm89INS1_16FlashAttnFwdSm80INS1_25CollectiveMainloopFwdSm80ILi8ELi1ELb1EN4cute5tupleIJNS5_1CILi128EEENS7_ILi48EEENS7_ILi256EEEEEELi256ENS_10bfloat16_tEfNS_4arch4Sm80ELb0ELb1ELb1ELb0ELb0ELb0ELb1ELb1EEENS1_21CollectiveEpilogueFwdINS6_IJS8_SA_S9_EEENS6_IJNS7_ILi1EEESI_SI_EEESC_SE_Li256ELb0ELb1ELb1ELb0EEENS1_19SingleTileSchedulerILb0ELb1ELb1ELi128EEEEEEEEEvNT_6ParamsE,(.L_x_21 - _ZN7cutlass13device_kernelIN5flash19enable_sm80_to_sm89INS1_16FlashAttnFwdSm80INS1_25CollectiveMainloopFwdSm80ILi8ELi1ELb1EN4cute5tupleIJNS5_1CILi128EEENS7_ILi48EEENS7_ILi256EEEEEELi256ENS_10bfloat16_tEfNS_4arch4Sm80ELb0ELb1ELb1ELb0ELb0ELb0ELb1ELb1EEENS1_21CollectiveEpilogueFwdINS6_IJS8_SA_S9_EEENS6_IJNS7_ILi1EEESI_SI_EEESC_SE_Li256ELb0ELb1ELb1ELb0EEENS1_19SingleTileSchedulerILb0ELb1ELb1ELi128EEEEEEEEEvNT_6ParamsE)
        .other          _ZN7cutlass13device_kernelIN5flash19enable_sm80_to_sm89INS1_16FlashAttnFwdSm80INS1_25CollectiveMainloopFwdSm80ILi8ELi1ELb1EN4cute5tupleIJNS5_1CILi128EEENS7_ILi48EEENS7_ILi256EEEEEELi256ENS_10bfloat16_tEfNS_4arch4Sm80ELb0ELb1ELb1ELb0ELb0ELb0ELb1ELb1EEENS1_21CollectiveEpilogueFwdINS6_IJS8_SA_S9_EEENS6_IJNS7_ILi1EEESI_SI_EEESC_SE_Li256ELb0ELb1ELb1ELb0EEENS1_19SingleTileSchedulerILb0ELb1ELb1ELi128EEEEEEEEEvNT_6ParamsE,@"STO_CUDA_ENTRY STV_DEFAULT"
_ZN7cutlass13device_kernelIN5flash19enable_sm80_to_sm89INS1_16FlashAttnFwdSm80INS1_25CollectiveMainloopFwdSm80ILi8ELi1ELb1EN4cute5tupleIJNS5_1CILi128EEENS7_ILi48EEENS7_ILi256EEEEEELi256ENS_10bfloat16_tEfNS_4arch4Sm80ELb0ELb1ELb1ELb0ELb0ELb0ELb1ELb1EEENS1_21CollectiveEpilogueFwdINS6_IJS8_SA_S9_EEENS6_IJNS7_ILi1EEESI_SI_EEESC_SE_Li256ELb0ELb1ELb1ELb0EEENS1_19SingleTileSchedulerILb0ELb1ELb1ELi128EEEEEEEEEvNT_6ParamsE:
[----:B------:R-:W-:Y:S01]  /*0000*/  LDC R1, c[0x0][0x37c] ;  /* 0x0000df00ff017b82 */ /* 0x000fe20000000800 */
[----:B------:R-:W-:Y:S05]  /*0010*/  EXIT ;  /* 0x000000000000794d */ /* 0x000fea0003800000 */
.L_x_3:
        /* <DEDUP_REMOVED lines=14> */
.L_x_21:


//--------------------- .text._ZN7cutlass13device_kernelIN5flash19enable_sm80_to_sm89INS1_16FlashAttnFwdSm80INS1_25CollectiveMainloopFwdSm80ILi8ELi1ELb1EN4cute5tupleIJNS5_1CILi128EEENS7_ILi48EEENS7_ILi256EEEEEELi256ENS_10bfloat16_tEfNS_4arch4Sm80ELb0ELb1ELb1ELb1ELb0ELb0ELb1ELb1EEENS1_21CollectiveEpilogueFwdINS6_IJS8_SA_S9_EEENS6_IJNS7_ILi1EEESI_SI_EEESC_SE_Li256ELb1ELb1ELb1ELb0EEENS1_36VarlenDynamicPersistentTileSchedulerILi128ELi48ELi256ELi256ELb1ELb1ELb0ELb1ELb0ELb1EEEEEEEEEvNT_6ParamsE --------------------------
	.section	.text._ZN7cutlass13device_kernelIN5flash19enable_sm80_to_sm89INS1_16FlashAttnFwdSm80INS1_25CollectiveMainloopFwdSm80ILi8ELi1ELb1EN4cute5tupleIJNS5_1CILi128EEENS7_ILi48EEENS7_ILi256EEEEEELi256ENS_10bfloat16_tEfNS_4arch4Sm80ELb0ELb1ELb1ELb1ELb0ELb0ELb1ELb1EEENS1_21CollectiveEpilogueFwdINS6_IJS8_SA_S9_EEENS6_IJNS7_ILi1EEESI_SI_EEESC_SE_Li256ELb1ELb1ELb1ELb0EEENS1_36VarlenDynamicPersistentTileSchedulerILi128ELi48ELi256ELi256ELb1ELb1ELb0ELb1ELb0ELb1EEEEEEEEEvNT_6ParamsE,"ax",@progbits
	.align	128
.text._ZN7cutlass13device_kernelIN5flash19enable_sm80_to_sm89INS1_16FlashAttnFwdSm80INS1_25CollectiveMainloopFwdSm80ILi8ELi1ELb1EN4cute5tupleIJNS5_1CILi128EEENS7_ILi48EEENS7_ILi256EEEEEELi256ENS_10bfloat16_tEfNS_4arch4Sm80ELb0ELb1ELb1ELb1ELb0ELb0ELb1ELb1EEENS1_21CollectiveEpilogueFwdINS6_IJS8_SA_S9_EEENS6_IJNS7_ILi1EEESI_SI_EEESC_SE_Li256ELb1ELb1ELb1ELb0EEENS1_36VarlenDynamicPersistentTileSchedulerILi128ELi48ELi256ELi256ELb1ELb1ELb0ELb1ELb0ELb1EEEEEEEEEvNT_6ParamsE:
        .type           _ZN7cutlass13device_kernelIN5flash19enable_sm80_to_sm89INS1_16FlashAttnFwdSm80INS1_25CollectiveMainloopFwdSm80ILi8ELi1ELb1EN4cute5tupleIJNS5_1CILi128EEENS7_ILi48EEENS7_ILi256EEEEEELi256ENS_10bfloat16_tEfNS_4arch4Sm80ELb0ELb1ELb1ELb1ELb0ELb0ELb1ELb1EEENS1_21CollectiveEpilogueFwdINS6_IJS8_SA_S9_EEENS6_IJNS7_ILi1EEESI_SI_EEESC_SE_Li256ELb1ELb1ELb1ELb0EEENS1_36VarlenDynamicPersistentTileSchedulerILi128ELi48ELi256ELi256ELb1ELb1ELb0ELb1ELb0ELb1EEEEEEEEEvNT_6ParamsE,@function
        .size           _ZN7cutlass13device_kernelIN5flash19enable_sm80_to_sm89INS1_16FlashAttnFwdSm80INS1_25CollectiveMainloopFwdSm80ILi8ELi1ELb1EN4cute5tupleIJNS5_1CILi128EEENS7_ILi48EEENS7_ILi256EEEEEELi256ENS_10bfloat16_tEfNS_4arch4Sm80ELb0ELb1ELb1ELb1ELb0ELb0ELb1ELb1EEENS1_21CollectiveEpilogueFwdINS6_IJS8_SA_S9_EEENS6_IJNS7_ILi1EEESI_SI_EEESC_SE_Li256ELb1ELb1ELb1ELb0EEENS1_36VarlenDynamicPersistentTileSchedulerILi128ELi48ELi256ELi256ELb1ELb1ELb0ELb1ELb0ELb1EEEEEEEEEvNT_6ParamsE,(.L_x_22 - _ZN7cutlass13device_kernelIN5flash19enable_sm80_to_sm89INS1_16FlashAttnFwdSm80INS1_25CollectiveMainloopFwdSm80ILi8ELi1ELb1EN4cute5tupleIJNS5_1CILi128EEENS7_ILi48EEENS7_ILi256EEEEEELi256ENS_10bfloat16_tEfNS_4arch4Sm80ELb0ELb1ELb1ELb1ELb0ELb0ELb1ELb1EEENS1_21CollectiveEpilogueFwdINS6_IJS8_SA_S9_EEENS6_IJNS7_ILi1EEESI_SI_EEESC_SE_Li256ELb1ELb1ELb1ELb0EEENS1_36VarlenDynamicPersistentTileSchedulerILi128ELi48ELi256ELi256ELb1ELb1ELb0ELb1ELb0ELb1EEEEEEEEEvNT_6ParamsE)
        .other          _ZN7cutlass13device_kernelIN5flash19enable_sm80_to_sm89INS1_16FlashAttnFwdSm80INS1_25CollectiveMainloopFwdSm80ILi8ELi1ELb1EN4cute5tupleIJNS5_1CILi128EEENS7_ILi48EEENS7_ILi256EEEEEELi256ENS_10bfloat16_tEfNS_4arch4Sm80ELb0ELb1ELb1ELb1ELb0ELb0ELb1ELb1EEENS1_21CollectiveEpilogueFwdINS6_IJS8_SA_S9_EEENS6_IJNS7_ILi1EEESI_SI_EEESC_SE_Li256ELb1ELb1ELb1ELb0EEENS1_36VarlenDynamicPersistentTileSchedulerILi128ELi48ELi256ELi256ELb1ELb1ELb0ELb1ELb0ELb1EEEEEEEEEvNT_6ParamsE,@"STO_CUDA_ENTRY STV_DEFAULT"
_ZN7cutlass13device_kernelIN5flash19enable_sm80_to_sm89INS1_16FlashAttnFwdSm80INS1_25CollectiveMainloopFwdSm80ILi8ELi1ELb1EN4cute5tupleIJNS5_1CILi128EEENS7_ILi48EEENS7_ILi256EEEEEELi256ENS_10bfloat16_tEfNS_4arch4Sm80ELb0ELb1ELb1ELb1ELb0ELb0ELb1ELb1EEENS1_21CollectiveEpilogueFwdINS6_IJS8_SA_S9_EEENS6_IJNS7_ILi1EEESI_SI_EEESC_SE_Li256ELb1ELb1ELb1ELb0EEENS1_36VarlenDynamicPersistentTileSchedulerILi128ELi48ELi256ELi256ELb1ELb1ELb0ELb1ELb0ELb1EEEEEEEEEvNT_6ParamsE:
[----:B------:R-:W-:Y:S01]  /*0000*/  LDC R1, c[0x0][0x37c] ;  /* 0x0000df00ff017b82 */ /* 0x000fe20000000800 */
[----:B------:R-:W-:Y:S05]  /*0010*/  EXIT ;  /* 0x000000000000794d */ /* 0x000fea0003800000 */
.L_x_4:
        /* <DEDUP_REMOVED lines=14> */
.L_x_22:


//--------------------- .text._ZN7cutlass13device_kernelIN5flash19enable_sm80_to_sm89INS1_16FlashAttnFwdSm80INS1_25CollectiveMainloopFwdSm80ILi8ELi1ELb0EN4cute5tupleIJNS5_1CILi128EEENS7_ILi32EEENS7_ILi256EEEEEELi256ENS_10bfloat16_tEfNS_4arch4Sm80ELb0ELb1ELb1ELb1ELb0ELb1ELb1ELb1EEENS1_21CollectiveEpilogueFwdINS6_IJS8_SA_S9_EEENS6_IJNS7_ILi1EEESI_SI_EEESC_SE_Li256ELb1ELb1ELb1ELb0EEENS1_36VarlenDynamicPersistentTileSchedulerILi128ELi32ELi256ELi256ELb1ELb1ELb0ELb1ELb0ELb1EEEEEEEEEvNT_6ParamsE --------------------------
	.section	.text._ZN7cutlass13device_kernelIN5flash19enable_sm80_to_sm89INS1_16FlashAttnFwdSm80INS1_25CollectiveMainloopFwdSm80ILi8ELi1ELb0EN4cute5tupleIJNS5_1CILi128EEENS7_ILi32EEENS7_ILi256EEEEEELi256ENS_10bfloat16_tEfNS_4arch4Sm80ELb0ELb1ELb1ELb1ELb0ELb1ELb1ELb1EEENS1_21CollectiveEpilogueFwdINS6_IJS8_SA_S9_EEENS6_IJNS7_ILi1EEESI_SI_EEESC_SE_Li256ELb1ELb1ELb1ELb0EEENS1_36VarlenDynamicPersistentTileSchedulerILi128ELi32ELi256ELi256ELb1ELb1ELb0ELb1ELb0ELb1EEEEEEEEEvNT_6ParamsE,"ax",@progbits
	.align	128
.text._ZN7cutlass13device_kernelIN5flash19enable_sm80_to_sm89INS1_16FlashAttnFwdSm80INS1_25CollectiveMainloopFwdSm80ILi8ELi1ELb0EN4cute5tupleIJNS5_1CILi128EEENS7_ILi32EEENS7_ILi256EEEEEELi256ENS_10bfloat16_tEfNS_4arch4Sm80ELb0ELb1ELb1ELb1ELb0ELb1ELb1ELb1EEENS1_21CollectiveEpilogueFwdINS6_IJS8_SA_S9_EEENS6_IJNS7_ILi1EEESI_SI_EEESC_SE_Li256ELb1ELb1ELb1ELb0EEENS1_36VarlenDynamicPersistentTileSchedulerILi128ELi32ELi256ELi256ELb1ELb1ELb0ELb1ELb0ELb1EEEEEEEEEvNT_6ParamsE:
        .type           _ZN7cutlass13device_kernelIN5flash19enable_sm80_to_sm89INS1_16FlashAttnFwdSm80INS1_25CollectiveMainloopFwdSm80ILi8ELi1ELb0EN4cute5tupleIJNS5_1CILi128EEENS7_ILi32EEENS7_ILi256EEEEEELi256ENS_10bfloat16_tEfNS_4arch4Sm80ELb0ELb1ELb1ELb1ELb0ELb1ELb1ELb1EEENS1_21CollectiveEpilogueFwdINS6_IJS8_SA_S9_EEENS6_IJNS7_ILi1EEESI_SI_EEESC_SE_Li256ELb1ELb1ELb1ELb0EEENS1_36VarlenDynamicPersistentTileSchedulerILi128ELi32ELi256ELi256ELb1ELb1ELb0ELb1ELb0ELb1EEEEEEEEEvNT_6ParamsE,@function
        .size           _ZN7cutlass13device_kernelIN5flash19enable_sm80_to_sm89INS1_16FlashAttnFwdSm80INS1_25CollectiveMainloopFwdSm80ILi8ELi1ELb0EN4cute5tupleIJNS5_1CILi128EEENS7_ILi32EEENS7_ILi256EEEEEELi256ENS_10bfloat16_tEfNS_4arch4Sm80ELb0ELb1ELb1ELb1ELb0ELb1ELb1ELb1EEENS1_21CollectiveEpilogueFwdINS6_IJS8_SA_S9_EEENS6_IJNS7_ILi1EEESI_SI_EEESC_SE_Li256ELb1ELb1ELb1ELb0EEENS1_36VarlenDynamicPersistentTileSchedulerILi128ELi32ELi256ELi256ELb1ELb1ELb0ELb1ELb0ELb1EEEEEEEEEvNT_6ParamsE,(.L_x_23 - _ZN7cutlass13device_kernelIN5flash19enable_sm80_to_sm89INS1_16FlashAttnFwdSm80INS1_25CollectiveMainloopFwdSm80ILi8ELi1ELb0EN4cute5tupleIJNS5_1CILi128EEENS7_ILi32EEENS7_ILi256EEEEEELi256ENS_10bfloat16_tEfNS_4arch4Sm80ELb0ELb1ELb1ELb1ELb0ELb1ELb1ELb1EEENS1_21CollectiveEpilogueFwdINS6_IJS8_SA_S9_EEENS6_IJNS7_ILi1EEESI_SI_EEESC_SE_Li256ELb1ELb1ELb1ELb0EEENS1_36VarlenDynamicPersistentTileSchedulerILi128ELi32ELi256ELi256ELb1ELb1ELb0ELb1ELb0ELb1EEEEEEEEEvNT_6ParamsE)
        .other          _ZN7cutlass13device_kernelIN5flash19enable_sm80_to_sm89INS1_16FlashAttnFwdSm80INS1_25CollectiveMainloopFwdSm80ILi8ELi1ELb0EN4cute5tupleIJNS5_1CILi128EEENS7_ILi32EEENS7_ILi256EEEEEELi256ENS_10bfloat16_tEfNS_4arch4Sm80ELb0ELb1ELb1ELb1ELb0ELb1ELb1ELb1EEENS1_21CollectiveEpilogueFwdINS6_IJS8_SA_S9_EEENS6_IJNS7_ILi1EEESI_SI_EEESC_SE_Li256ELb1ELb1ELb1ELb0EEENS1_36VarlenDynamicPersistentTileSchedulerILi128ELi32ELi256ELi256ELb1ELb1ELb0ELb1ELb0ELb1EEEEEEEEEvNT_6ParamsE,@"STO_CUDA_ENTRY STV_DEFAULT"
_ZN7cutlass13device_kernelIN5flash19enable_sm80_to_sm89INS1_16FlashAttnFwdSm80INS1_25CollectiveMainloopFwdSm80ILi8ELi1ELb0EN4cute5tupleIJNS5_1CILi128EEENS7_ILi32EEENS7_ILi256EEEEEELi256ENS_10bfloat16_tEfNS_4arch4Sm80ELb0ELb1ELb1ELb1ELb0ELb1ELb1ELb1EEENS1_21CollectiveEpilogueFwdINS6_IJS8_SA_S9_EEENS6_IJNS7_ILi1EEESI_SI_EEESC_SE_Li256ELb1ELb1ELb1ELb0EEENS1_36VarlenDynamicPersistentTileSchedulerILi128ELi32ELi256ELi256ELb1ELb1ELb0ELb1ELb0ELb1EEEEEEEEEvNT_6ParamsE:
[----:B------:R-:W-:Y:S01]  /*0000*/  LDC R1, c[0x0][0x37c] ;  /* 0x0000df00ff017b82 */ /* 0x000fe20000000800 */
[----:B------:R-:W-:Y:S05]  /*0010*/  EXIT ;  /* 0x000000000000794d */ /* 0x000fea0003800000 */
.L_x_5:
        /* <DEDUP_REMOVED lines=14> */
.L_x_23:


//--------------------- .text._ZN7cutlass13device_kernelIN5flash19enable_sm80_to_sm89INS1_16FlashAttnFwdSm80INS1_25CollectiveMainloopFwdSm80ILi8ELi1ELb1EN4cute5tupleIJNS5_1CILi128EEENS7_ILi64EEENS7_ILi256EEEEEELi256ENS_10bfloat16_tEfNS_4arch4Sm80ELb1ELb0ELb1ELb0ELb0ELb0ELb1ELb1EEENS1_21CollectiveEpilogueFwdINS6_IJS8_SA_S9_EEENS6_IJNS7_ILi1EEESI_SI_EEESC_SE_Li256ELb0ELb1ELb1ELb0EEENS1_30DynamicPersistentTileSchedulerILi256ELi256ELb1ELb1ELb0EEEEEEEEEvNT_6ParamsE --------------------------
	.section	.text._ZN7cutlass13device_kernelIN5flash19enable_sm80_to_sm89INS1_16FlashAttnFwdSm80INS1_25CollectiveMainloopFwdSm80ILi8ELi1ELb1EN4cute5tupleIJNS5_1CILi128EEENS7_ILi64EEENS7_ILi256EEEEEELi256ENS_10bfloat16_tEfNS_4arch4Sm80ELb1ELb0ELb1ELb0ELb0ELb0ELb1ELb1EEENS1_21CollectiveEpilogueFwdINS6_IJS8_SA_S9_EEENS6_IJNS7_ILi1EEESI_SI_EEESC_SE_Li256ELb0ELb1ELb1ELb0EEENS1_30DynamicPersistentTileSchedulerILi256ELi256ELb1ELb1ELb0EEEEEEEEEvNT_6ParamsE,"ax",@progbits
	.align	128
.text._ZN7cutlass13device_kernelIN5flash19enable_sm80_to_sm89INS1_16FlashAttnFwdSm80INS1_25CollectiveMainloopFwdSm80ILi8ELi1ELb1EN4cute5tupleIJNS5_1CILi128EEENS7_ILi64EEENS7_ILi256EEEEEELi256ENS_10bfloat16_tEfNS_4arch4Sm80ELb1ELb0ELb1ELb0ELb0ELb0ELb1ELb1EEENS1_21CollectiveEpilogueFwdINS6_IJS8_SA_S9_EEENS6_IJNS7_ILi1EEESI_SI_EEESC_SE_Li256ELb0ELb1ELb1ELb0EEENS1_30DynamicPersistentTileSchedulerILi256ELi256ELb1ELb1ELb0EEEEEEEEEvNT_6ParamsE:
        .type           _ZN7cutlass13device_kernelIN5flash19enable_sm80_to_sm89INS1_16FlashAttnFwdSm80INS1_25CollectiveMainloopFwdSm80ILi8ELi1ELb1EN4cute5tupleIJNS5_1CILi128EEENS7_ILi64EEENS7_ILi256EEEEEELi256ENS_10bfloat16_tEfNS_4arch4Sm80ELb1ELb0ELb1ELb0ELb0ELb0ELb1ELb1EEENS1_21CollectiveEpilogueFwdINS6_IJS8_SA_S9_EEENS6_IJNS7_ILi1EEESI_SI_EEESC_SE_Li256ELb0ELb1ELb1ELb0EEENS1_30DynamicPersistentTileSchedulerILi256ELi256ELb1ELb1ELb0EEEEEEEEEvNT_6ParamsE,@function
        .size           _ZN7cutlass13device_kernelIN5flash19enable_sm80_to_sm89INS1_16FlashAttnFwdSm80INS1_25CollectiveMainloopFwdSm80ILi8ELi1ELb1EN4cute5tupleIJNS5_1CILi128EEENS7_ILi64EEENS7_ILi256EEEEEELi256ENS_10bfloat16_tEfNS_4arch4Sm80ELb1ELb0ELb1ELb0ELb0ELb0ELb1ELb1EEENS1_21CollectiveEpilogueFwdINS6_IJS8_SA_S9_EEENS6_IJNS7_ILi1EEESI_SI_EEESC_SE_Li256ELb0ELb1ELb1ELb0EEENS1_30DynamicPersistentTileSchedulerILi256ELi256ELb1ELb1ELb0EEEEEEEEEvNT_6ParamsE,(.L_x_24 - _ZN7cutlass13device_kernelIN5flash19enable_sm80_to_sm89INS1_16FlashAttnFwdSm80INS1_25CollectiveMainloopFwdSm80ILi8ELi1ELb1EN4cute5tupleIJNS5_1CILi128EEENS7_ILi64EEENS7_ILi256EEEEEELi256ENS_10bfloat16_tEfNS_4arch4Sm80ELb1ELb0ELb1ELb0ELb0ELb0ELb1ELb1EEENS1_21CollectiveEpilogueFwdINS6_IJS8_SA_S9_EEENS6_IJNS7_ILi1EEESI_SI_EEESC_SE_Li256ELb0ELb1ELb1ELb0EEENS1_30DynamicPersistentTileSchedulerILi256ELi256ELb1ELb1ELb0EEEEEEEEEvNT_6ParamsE)
        .other          _ZN7cutlass13device_kernelIN5flash19enable_sm80_to_sm89INS1_16FlashAttnFwdSm80INS1_25CollectiveMainloopFwdSm80ILi8ELi1ELb1EN4cute5tupleIJNS5_1CILi128EEENS7_ILi64EEENS7_ILi256EEEEEELi256ENS_10bfloat16_tEfNS_4arch4Sm80ELb1ELb0ELb1ELb0ELb0ELb0ELb1ELb1EEENS1_21CollectiveEpilogueFwdINS6_IJS8_SA_S9_EEENS6_IJNS7_ILi1EEESI_SI_EEESC_SE_Li256ELb0ELb1ELb1ELb0EEENS1_30DynamicPersistentTileSchedulerILi256ELi256ELb1ELb1ELb0EEEEEEEEEvNT_6ParamsE,@"STO_CUDA_ENTRY STV_DEFAULT"
_ZN7cutlass13device_kernelIN5flash19enable_sm80_to_sm89INS1_16FlashAttnFwdSm80INS1_25CollectiveMainloopFwdSm80ILi8ELi1ELb1EN4cute5tupleIJNS5_1CILi128EEENS7_ILi64EEENS7_ILi256EEEEEELi256ENS_10bfloat16_tEfNS_4arch4Sm80ELb1ELb0ELb1ELb0ELb0ELb0ELb1ELb1EEENS1_21CollectiveEpilogueFwdINS6_IJS8_SA_S9_EEENS6_IJNS7_ILi1EEESI_SI_EEESC_SE_Li256ELb0ELb1ELb1ELb0EEENS1_30DynamicPersistentTileSchedulerILi256ELi256ELb1ELb1ELb0EEEEEEEEEvNT_6ParamsE:
[----:B------:R-:W-:Y:S01]  /*0000*/  LDC R1, c[0x0][0x37c] ;  /* 0x0000df00ff017b82 */ /* 0x000fe20000000800 */
[----:B------:R-:W-:Y:S05]  /*0010*/  EXIT ;  /* 0x000000000000794d */ /* 0x000fea0003800000 */
.L_x_6:
        /* <DEDUP_REMOVED lines=14> */
.L_x_24:


//--------------------- .text._ZN7cutlass13device_kernelIN5flash19enable_sm80_to_sm89INS1_16FlashAttnFwdSm80INS1_25CollectiveMainloopFwdSm80ILi8ELi1ELb1EN4cute5tupleIJNS5_1CILi128EEENS7_ILi48EEENS7_ILi256EEEEEELi256ENS_10bfloat16_tEfNS_4arch4Sm80ELb1ELb0ELb1ELb1ELb0ELb0ELb1ELb1EEENS1_21CollectiveEpilogueFwdINS6_IJS8_SA_S9_EEENS6_IJNS7_ILi1EEESI_SI_EEESC_SE_Li256ELb1ELb1ELb1ELb0EEENS1_36VarlenDynamicPersistentTileSchedulerILi128ELi48ELi256ELi256ELb1ELb1ELb0ELb1ELb1ELb1EEEEEEEEEvNT_6ParamsE --------------------------
	.section	.text._ZN7cutlass13device_kernelIN5flash19enable_sm80_to_sm89INS1_16FlashAttnFwdSm80INS1_25CollectiveMainloopFwdSm80ILi8ELi1ELb1EN4cute5tupleIJNS5_1CILi128EEENS7_ILi48EEENS7_ILi256EEEEEELi256ENS_10bfloat16_tEfNS_4arch4Sm80ELb1ELb0ELb1ELb1ELb0ELb0ELb1ELb1EEENS1_21CollectiveEpilogueFwdINS6_IJS8_SA_S9_EEENS6_IJNS7_ILi1EEESI_SI_EEESC_SE_Li256ELb1ELb1ELb1ELb0EEENS1_36VarlenDynamicPersistentTileSchedulerILi128ELi48ELi256ELi256ELb1ELb1ELb0ELb1ELb1ELb1EEEEEEEEEvNT_6ParamsE,"ax",@progbits
	.align	128
.text._ZN7cutlass13device_kernelIN5flash19enable_sm80_to_sm89INS1_16FlashAttnFwdSm80INS1_25CollectiveMainloopFwdSm80ILi8ELi1ELb1EN4cute5tupleIJNS5_1CILi128EEENS7_ILi48EEENS7_ILi256EEEEEELi256ENS_10bfloat16_tEfNS_4arch4Sm80ELb1ELb0ELb1ELb1ELb0ELb0ELb1ELb1EEENS1_21CollectiveEpilogueFwdINS6_IJS8_SA_S9_EEENS6_IJNS7_ILi1EEESI_SI_EEESC_SE_Li256ELb1ELb1ELb1ELb0EEENS1_36VarlenDynamicPersistentTileSchedulerILi128ELi48ELi256ELi256ELb1ELb1ELb0ELb1ELb1ELb1EEEEEEEEEvNT_6ParamsE:
        .type           _ZN7cutlass13device_kernelIN5flash19enable_sm80_to_sm89INS1_16FlashAttnFwdSm80INS1_25CollectiveMainloopFwdSm80ILi8ELi1ELb1EN4cute5tupleIJNS5_1CILi128EEENS7_ILi48EEENS7_ILi256EEEEEELi256ENS_10bfloat16_tEfNS_4arch4Sm80ELb1ELb0ELb1ELb1ELb0ELb0ELb1ELb1EEENS1_21CollectiveEpilogueFwdINS6_IJS8_SA_S9_EEENS6_IJNS7_ILi1EEESI_SI_EEESC_SE_Li256ELb1ELb1ELb1ELb0EEENS1_36VarlenDynamicPersistentTileSchedulerILi128ELi48ELi256ELi256ELb1ELb1ELb0ELb1ELb1ELb1EEEEEEEEEvNT_6ParamsE,@function
        .size           _ZN7cutlass13device_kernelIN5flash19enable_sm80_to_sm89INS1_16FlashAttnFwdSm80INS1_25CollectiveMainloopFwdSm80ILi8ELi1ELb1EN4cute5tupleIJNS5_1CILi128EEENS7_ILi48EEENS7_ILi256EEEEEELi256ENS_10bfloat16_tEfNS_4arch4Sm80ELb1ELb0ELb1ELb1ELb0ELb0ELb1ELb1EEENS1_21CollectiveEpilogueFwdINS6_IJS8_SA_S9_EEENS6_IJNS7_ILi1EEESI_SI_EEESC_SE_Li256ELb1ELb1ELb1ELb0EEENS1_36VarlenDynamicPersistentTileSchedulerILi128ELi48ELi256ELi256ELb1ELb1ELb0ELb1ELb1ELb1EEEEEEEEEvNT_6ParamsE,(.L_x_25 - _ZN7cutlass13device_kernelIN5flash19enable_sm80_to_sm89INS1_16FlashAttnFwdSm80INS1_25CollectiveMainloopFwdSm80ILi8ELi1ELb1EN4cute5tupleIJNS5_1CILi128EEENS7_ILi48EEENS7_ILi256EEEEEELi256ENS_10bfloat16_tEfNS_4arch4Sm80ELb1ELb0ELb1ELb1ELb0ELb0ELb1ELb1EEENS1_21CollectiveEpilogueFwdINS6_IJS8_SA_S9_EEENS6_IJNS7_ILi1EEESI_SI_EEESC_SE_Li256ELb1ELb1ELb1ELb0EEENS1_36VarlenDynamicPersistentTileSchedulerILi128ELi48ELi256ELi256ELb1ELb1ELb0ELb1ELb1ELb1EEEEEEEEEvNT_6ParamsE)
        .other          _ZN7cutlass13device_kernelIN5flash19enable_sm80_to_sm89INS1_16FlashAttnFwdSm80INS1_25CollectiveMainloopFwdSm80ILi8ELi1ELb1EN4cute5tupleIJNS5_1CILi128EEENS7_ILi48EEENS7_ILi256EEEEEELi256ENS_10bfloat16_tEfNS_4arch4Sm80ELb1ELb0ELb1ELb1ELb0ELb0ELb1ELb1EEENS1_21CollectiveEpilogueFwdINS6_IJS8_SA_S9_EEENS6_IJNS7_ILi1EEESI_SI_EEESC_SE_Li256ELb1ELb1ELb1ELb0EEENS1_36VarlenDynamicPersistentTileSchedulerILi128ELi48ELi256ELi256ELb1ELb1ELb0ELb1ELb1ELb1EEEEEEEEEvNT_6ParamsE,@"STO_CUDA_ENTRY STV_DEFAULT"
_ZN7cutlass13device_kernelIN5flash19enable_sm80_to_sm89INS1_16FlashAttnFwdSm80INS1_25CollectiveMainloopFwdSm80ILi8ELi1ELb1EN4cute5tupleIJNS5_1CILi128EEENS7_ILi48EEENS7_ILi256EEEEEELi256ENS_10bfloat16_tEfNS_4arch4Sm80ELb1ELb0ELb1ELb1ELb0ELb0ELb1ELb1EEENS1_21CollectiveEpilogueFwdINS6_IJS8_SA_S9_EEENS6_IJNS7_ILi1EEESI_SI_EEESC_SE_Li256ELb1ELb1ELb1ELb0EEENS1_36VarlenDynamicPersistentTileSchedulerILi128ELi48ELi256ELi256ELb1ELb1ELb0ELb1ELb1ELb1EEEEEEEEEvNT_6ParamsE:
[----:B------:R-:W-:Y:S01]  /*0000*/  LDC R1, c[0x0][0x37c] ;  /* 0x0000df00ff017b82 */ /* 0x000fe20000000800 */
[----:B------:R-:W-:Y:S05]  /*0010*/  EXIT ;  /* 0x000000000000794d */ /* 0x000fea0003800000 */
.L_x_7:
        /* <DEDUP_REMOVED lines=14> */
.L_x_25:


//--------------------- .text._ZN7cutlass13device_kernelIN5flash19enable_sm80_to_sm89INS1_16FlashAttnFwdSm80INS1_25CollectiveMainloopFwdSm80ILi8ELi1ELb0EN4cute5tupleIJNS5_1CILi128EEENS7_ILi32EEENS7_ILi256EEEEEELi256ENS_10bfloat16_tEfNS_4arch4Sm80ELb1ELb0ELb1ELb1ELb0ELb1ELb1ELb1EEENS1_21CollectiveEpilogueFwdINS6_IJS8_SA_S9_EEENS6_IJNS7_ILi1EEESI_SI_EEESC_SE_Li256ELb1ELb1ELb1ELb0EEENS1_36VarlenDynamicPersistentTileSchedulerILi128ELi32ELi256ELi256ELb1ELb1ELb0ELb1ELb1ELb1EEEEEEEEEvNT_6ParamsE --------------------------
	.section	.text._ZN7cutlass13device_kernelIN5flash19enable_sm80_to_sm89INS1_16FlashAttnFwdSm80INS1_25CollectiveMainloopFwdSm80ILi8ELi1ELb0EN4cute5tupleIJNS5_1CILi128EEENS7_ILi32EEENS7_ILi256EEEEEELi256ENS_10bfloat16_tEfNS_4arch4Sm80ELb1ELb0ELb1ELb1ELb0ELb1ELb1ELb1EEENS1_21CollectiveEpilogueFwdINS6_IJS8_SA_S9_EEENS6_IJNS7_ILi1EEESI_SI_EEESC_SE_Li256ELb1ELb1ELb1ELb0EEENS1_36VarlenDynamicPersistentTileSchedulerILi128ELi32ELi256ELi256ELb1ELb1ELb0ELb1ELb1ELb1EEEEEEEEEvNT_6ParamsE,"ax",@progbits
	.align	128
.text._ZN7cutlass13device_kernelIN5flash19enable_sm80_to_sm89INS1_16FlashAttnFwdSm80INS1_25CollectiveMainloopFwdSm80ILi8ELi1ELb0EN4cute5tupleIJNS5_1CILi128EEENS7_ILi32EEENS7_ILi256EEEEEELi256ENS_10bfloat16_tEfNS_4arch4Sm80ELb1ELb0ELb1ELb1ELb0ELb1ELb1ELb1EEENS1_21CollectiveEpilogueFwdINS6_IJS8_SA_S9_EEENS6_IJNS7_ILi1EEESI_SI_EEESC_SE_Li256ELb1ELb1ELb1ELb0EEENS1_36VarlenDynamicPersistentTileSchedulerILi128ELi32ELi256ELi256ELb1ELb1ELb0ELb1ELb1ELb1EEEEEEEEEvNT_6ParamsE:
        .type           _ZN7cutlass13device_kernelIN5flash19enable_sm80_to_sm89INS1_16FlashAttnFwdSm80INS1_25CollectiveMainloopFwdSm80ILi8ELi1ELb0EN4cute5tupleIJNS5_1CILi128EEENS7_ILi32EEENS7_ILi256EEEEEELi256ENS_10bfloat16_tEfNS_4arch4Sm80ELb1ELb0ELb1ELb1ELb0ELb1ELb1ELb1EEENS1_21CollectiveEpilogueFwdINS6_IJS8_SA_S9_EEENS6_IJNS7_ILi1EEESI_SI_EEESC_SE_Li256ELb1ELb1ELb1ELb0EEENS1_36VarlenDynamicPersistentTileSchedulerILi128ELi32ELi256ELi256ELb1ELb1ELb0ELb1ELb1ELb1EEEEEEEEEvNT_6ParamsE,@function
        .size           _ZN7cutlass13device_kernelIN5flash19enable_sm80_to_sm89INS1_16FlashAttnFwdSm80INS1_25CollectiveMainloopFwdSm80ILi8ELi1ELb0EN4cute5tupleIJNS5_1CILi128EEENS7_ILi32EEENS7_ILi256EEEEEELi256ENS_10bfloat16_tEfNS_4arch4Sm80ELb1ELb0ELb1ELb1ELb0ELb1ELb1ELb1EEENS1_21CollectiveEpilogueFwdINS6_IJS8_SA_S9_EEENS6_IJNS7_ILi1EEESI_SI_EEESC_SE_Li256ELb1ELb1ELb1ELb0EEENS1_36VarlenDynamicPersistentTileSchedulerILi128ELi32ELi256ELi256ELb1ELb1ELb0ELb1ELb1ELb1EEEEEEEEEvNT_6ParamsE,(.L_x_26 - _ZN7cutlass13device_kernelIN5flash19enable_sm80_to_sm89INS1_16FlashAttnFwdSm80INS1_25CollectiveMainloopFwdSm80ILi8ELi1ELb0EN4cute5tupleIJNS5_1CILi128EEENS7_ILi32EEENS7_ILi256EEEEEELi256ENS_10bfloat16_tEfNS_4arch4Sm80ELb1ELb0ELb1ELb1ELb0ELb1ELb1ELb1EEENS1_21CollectiveEpilogueFwdINS6_IJS8_SA_S9_EEENS6_IJNS7_ILi1EEESI_SI_EEESC_SE_Li256ELb1ELb1ELb1ELb0EEENS1_36VarlenDynamicPersistentTileSchedulerILi128ELi32ELi256ELi256ELb1ELb1ELb0ELb1ELb1ELb1EEEEEEEEEvNT_6ParamsE)
        .other          _ZN7cutlass13device_kernelIN5flash19enable_sm80_to_sm89INS1_16FlashAttnFwdSm80INS1_25CollectiveMainloopFwdSm80ILi8ELi1ELb0EN4cute5tupleIJNS5_1CILi128EEENS7_ILi32EEENS7_ILi256EEEEEELi256ENS_10bfloat16_tEfNS_4arch4Sm80ELb1ELb0ELb1ELb1ELb0ELb1ELb1ELb1EEENS1_21CollectiveEpilogueFwdINS6_IJS8_SA_S9_EEENS6_IJNS7_ILi1EEESI_SI_EEESC_SE_Li256ELb1ELb1ELb1ELb0EEENS1_36VarlenDynamicPersistentTileSchedulerILi128ELi32ELi256ELi256ELb1ELb1ELb0ELb1ELb1ELb1EEEEEEEEEvNT_6ParamsE,@"STO_CUDA_ENTRY STV_DEFAULT"
_ZN7cutlass13device_kernelIN5flash19enable_sm80_to_sm89INS1_16FlashAttnFwdSm80INS1_25CollectiveMainloopFwdSm80ILi8ELi1ELb0EN4cute5tupleIJNS5_1CILi128EEENS7_ILi32EEENS7_ILi256EEEEEELi256ENS_10bfloat16_tEfNS_4arch4Sm80ELb1ELb0ELb1ELb1ELb0ELb1ELb1ELb1EEENS1_21CollectiveEpilogueFwdINS6_IJS8_SA_S9_EEENS6_IJNS7_ILi1EEESI_SI_EEESC_SE_Li256ELb1ELb1ELb1ELb0EEENS1_36VarlenDynamicPersistentTileSchedulerILi128ELi32ELi256ELi256ELb1ELb1ELb0ELb1ELb1ELb1EEEEEEEEEvNT_6ParamsE:
[----:B------:R-:W-:Y:S01]  /*0000*/  LDC R1, c[0x0][0x37c] ;  /* 0x0000df00ff017b82 */ /* 0x000fe20000000800 */
[----:B------:R-:W-:Y:S05]  /*0010*/  EXIT ;  /* 0x000000000000794d */ /* 0x000fea0003800000 */
.L_x_8:
        /* <DEDUP_REMOVED lines=14> */
.L_x_26:


//--------------------- .text._ZN7cutlass13device_kernelIN5flash19enable_sm80_to_sm89INS1_16FlashAttnFwdSm80INS1_25CollectiveMainloopFwdSm80ILi8ELi1ELb0EN4cute5tupleIJNS5_1CILi128EEENS7_ILi96EEENS7_ILi256EEEEEELi256ENS_10bfloat16_tEfNS_4arch4Sm80ELb0ELb0ELb1ELb0ELb0ELb0ELb1ELb1EEENS1_21CollectiveEpilogueFwdINS6_IJS8_SA_S9_EEENS6_IJNS7_ILi1EEESI_SI_EEESC_SE_Li256ELb0ELb1ELb1ELb0EEENS1_19SingleTileSchedulerILb0ELb1ELb1ELi128EEEEEEEEEvNT_6ParamsE --------------------------
	.section	.text._ZN7cutlass13device_kernelIN5flash19enable_sm80_to_sm89INS1_16FlashAttnFwdSm80INS1_25CollectiveMainloopFwdSm80ILi8ELi1ELb0EN4cute5tupleIJNS5_1CILi128EEENS7_ILi96EEENS7_ILi256EEEEEELi256ENS_10bfloat16_tEfNS_4arch4Sm80ELb0ELb0ELb1ELb0ELb0ELb0ELb1ELb1EEENS1_21CollectiveEpilogueFwdINS6_IJS8_SA_S9_EEENS6_IJNS7_ILi1EEESI_SI_EEESC_SE_Li256ELb0ELb1ELb1ELb0EEENS1_19SingleTileSchedulerILb0ELb1ELb1ELi128EEEEEEEEEvNT_6ParamsE,"ax",@progbits
	.align	128
.text._ZN7cutlass13device_kernelIN5flash19enable_sm80_to_sm89INS1_16FlashAttnFwdSm80INS1_25CollectiveMainloopFwdSm80ILi8ELi1ELb0EN4cute5tupleIJNS5_1CILi128EEENS7_ILi96EEENS7_ILi256EEEEEELi256ENS_10bfloat16_tEfNS_4arch4Sm80ELb0ELb0ELb1ELb0ELb0ELb0ELb1ELb1EEENS1_21CollectiveEpilogueFwdINS6_IJS8_SA_S9_EEENS6_IJNS7_ILi1EEESI_SI_EEESC_SE_Li256ELb0ELb1ELb1ELb0EEENS1_19SingleTileSchedulerILb0ELb1ELb1ELi128EEEEEEEEEvNT_6ParamsE:
        .type           _ZN7cutlass13device_kernelIN5flash19enable_sm80_to_sm89INS1_16FlashAttnFwdSm80INS1_25CollectiveMainloopFwdSm80ILi8ELi1ELb0EN4cute5tupleIJNS5_1CILi128EEENS7_ILi96EEENS7_ILi256EEEEEELi256ENS_10bfloat16_tEfNS_4arch4Sm80ELb0ELb0ELb1ELb0ELb0ELb0ELb1ELb1EEENS1_21CollectiveEpilogueFwdINS6_IJS8_SA_S9_EEENS6_IJNS7_ILi1EEESI_SI_EEESC_SE_Li256ELb0ELb1ELb1ELb0EEENS1_19SingleTileSchedulerILb0ELb1ELb1ELi128EEEEEEEEEvNT_6ParamsE,@function
        .size           _ZN7cutlass13device_kernelIN5flash19enable_sm80_to_sm89INS1_16FlashAttnFwdSm80INS1_25CollectiveMainloopFwdSm80ILi8ELi1ELb0EN4cute5tupleIJNS5_1CILi128EEENS7_ILi96EEENS7_ILi256EEEEEELi256ENS_10bfloat16_tEfNS_4arch4Sm80ELb0ELb0ELb1ELb0ELb0ELb0ELb1ELb1EEENS1_21CollectiveEpilogueFwdINS6_IJS8_SA_S9_EEENS6_IJNS7_ILi1EEESI_SI_EEESC_SE_Li256ELb0ELb1ELb1ELb0EEENS1_19SingleTileSchedulerILb0ELb1ELb1ELi128EEEEEEEEEvNT_6ParamsE,(.L_x_27 - _ZN7cutlass13device_kernelIN5flash19enable_sm80_to_sm89INS1_16FlashAttnFwdSm80INS1_25CollectiveMainloopFwdSm80ILi8ELi1ELb0EN4cute5tupleIJNS5_1CILi128EEENS7_ILi96EEENS7_ILi256EEEEEELi256ENS_10bfloat16_tEfNS_4arch4Sm80ELb0ELb0ELb1ELb0ELb0ELb0ELb1ELb1EEENS1_21CollectiveEpilogueFwdINS6_IJS8_SA_S9_EEENS6_IJNS7_ILi1EEESI_SI_EEESC_SE_Li256ELb0ELb1ELb1ELb0EEENS1_19SingleTileSchedulerILb0ELb1ELb1ELi128EEEEEEEEEvNT_6ParamsE)
        .other          _ZN7cutlass13device_kernelIN5flash19enable_sm80_to_sm89INS1_16FlashAttnFwdSm80INS1_25CollectiveMainloopFwdSm80ILi8ELi1ELb0EN4cute5tupleIJNS5_1CILi128EEENS7_ILi96EEENS7_ILi256EEEEEELi256ENS_10bfloat16_tEfNS_4arch4Sm80ELb0ELb0ELb1ELb0ELb0ELb0ELb1ELb1EEENS1_21CollectiveEpilogueFwdINS6_IJS8_SA_S9_EEENS6_IJNS7_ILi1EEESI_SI_EEESC_SE_Li256ELb0ELb1ELb1ELb0EEENS1_19SingleTileSchedulerILb0ELb1ELb1ELi128EEEEEEEEEvNT_6ParamsE,@"STO_CUDA_ENTRY STV_DEFAULT"
_ZN7cutlass13device_kernelIN5flash19enable_sm80_to_sm89INS1_16FlashAttnFwdSm80INS1_25CollectiveMainloopFwdSm80ILi8ELi1ELb0EN4cute5tupleIJNS5_1CILi128EEENS7_ILi96EEENS7_ILi256EEEEEELi256ENS_10bfloat16_tEfNS_4arch4Sm80ELb0ELb0ELb1ELb0ELb0ELb0ELb1ELb1EEENS1_21CollectiveEpilogueFwdINS6_IJS8_SA_S9_EEENS6_IJNS7_ILi1EEESI_SI_EEESC_SE_Li256ELb0ELb1ELb1ELb0EEENS1_19SingleTileSchedulerILb0ELb1ELb1ELi128EEEEEEEEEvNT_6ParamsE:
[----:B------:R-:W-:Y:S01]  /*0000*/  LDC R1, c[0x0][0x37c] ;  /* 0x0000df00ff017b82 */ /* 0x000fe20000000800 */
[----:B------:R-:W-:Y:S05]  /*0010*/  EXIT ;  /* 0x000000000000794d */ /* 0x000fea0003800000 */
.L_x_9:
        /* <DEDUP_REMOVED lines=14> */
.L_x_27:


//--------------------- .text._ZN7cutlass13device_kernelIN5flash19enable_sm80_to_sm89INS1_16FlashAttnFwdSm80INS1_25CollectiveMainloopFwdSm80ILi8ELi1ELb0EN4cute5tupleIJNS5_1CILi128EEENS7_ILi64EEENS7_ILi256EEEEEELi256ENS_10bfloat16_tEfNS_4arch4Sm80ELb0ELb0ELb1ELb1ELb0ELb0ELb1ELb1EEENS1_21CollectiveEpilogueFwdINS6_IJS8_SA_S9_EEENS6_IJNS7_ILi1EEESI_SI_EEESC_SE_Li256ELb1ELb1ELb1ELb0EEENS1_36VarlenDynamicPersistentTileSchedulerILi128ELi64ELi256ELi256ELb1ELb1ELb0ELb0ELb1ELb1EEEEEEEEEvNT_6ParamsE --------------------------
	.section	.text._ZN7cutlass13device_kernelIN5flash19enable_sm80_to_sm89INS1_16FlashAttnFwdSm80INS1_25CollectiveMainloopFwdSm80ILi8ELi1ELb0EN4cute5tupleIJNS5_1CILi128EEENS7_ILi64EEENS7_ILi256EEEEEELi256ENS_10bfloat16_tEfNS_4arch4Sm80ELb0ELb0ELb1ELb1ELb0ELb0ELb1ELb1EEENS1_21CollectiveEpilogueFwdINS6_IJS8_SA_S9_EEENS6_IJNS7_ILi1EEESI_SI_EEESC_SE_Li256ELb1ELb1ELb1ELb0EEENS1_36VarlenDynamicPersistentTileSchedulerILi128ELi64ELi256ELi256ELb1ELb1ELb0ELb0ELb1ELb1EEEEEEEEEvNT_6ParamsE,"ax",@progbits
	.align	128
.text._ZN7cutlass13device_kernelIN5flash19enable_sm80_to_sm89INS1_16FlashAttnFwdSm80INS1_25CollectiveMainloopFwdSm80ILi8ELi1ELb0EN4cute5tupleIJNS5_1CILi128EEENS7_ILi64EEENS7_ILi256EEEEEELi256ENS_10bfloat16_tEfNS_4arch4Sm80ELb0ELb0ELb1ELb1ELb0ELb0ELb1ELb1EEENS1_21CollectiveEpilogueFwdINS6_IJS8_SA_S9_EEENS6_IJNS7_ILi1EEESI_SI_EEESC_SE_Li256ELb1ELb1ELb1ELb0EEENS1_36VarlenDynamicPersistentTileSchedulerILi128ELi64ELi256ELi256ELb1ELb1ELb0ELb0ELb1ELb1EEEEEEEEEvNT_6ParamsE:
        .type           _ZN7cutlass13device_kernelIN5flash19enable_sm80_to_sm89INS1_16FlashAttnFwdSm80INS1_25CollectiveMainloopFwdSm80ILi8ELi1ELb0EN4cute5tupleIJNS5_1CILi128EEENS7_ILi64EEENS7_ILi256EEEEEELi256ENS_10bfloat16_tEfNS_4arch4Sm80ELb0ELb0ELb1ELb1ELb0ELb0ELb1ELb1EEENS1_21CollectiveEpilogueFwdINS6_IJS8_SA_S9_EEENS6_IJNS7_ILi1EEESI_SI_EEESC_SE_Li256ELb1ELb1ELb1ELb0EEENS1_36VarlenDynamicPersistentTileSchedulerILi128ELi64ELi256ELi256ELb1ELb1ELb0ELb0ELb1ELb1EEEEEEEEEvNT_6ParamsE,@function
        .size           _ZN7cutlass13device_kernelIN5flash19enable_sm80_to_sm89INS1_16FlashAttnFwdSm80INS1_25CollectiveMainloopFwdSm80ILi8ELi1ELb0EN4cute5tupleIJNS5_1CILi128EEENS7_ILi64EEENS7_ILi256EEEEEELi256ENS_10bfloat16_tEfNS_4arch4Sm80ELb0ELb0ELb1ELb1ELb0ELb0ELb1ELb1EEENS1_21CollectiveEpilogueFwdINS6_IJS8_SA_S9_EEENS6_IJNS7_ILi1EEESI_SI_EEESC_SE_Li256ELb1ELb1ELb1ELb0EEENS1_36VarlenDynamicPersistentTileSchedulerILi128ELi64ELi256ELi256ELb1ELb1ELb0ELb0ELb1ELb1EEEEEEEEEvNT_6ParamsE,(.L_x_28 - _ZN7cutlass13device_kernelIN5flash19enable_sm80_to_sm89INS1_16FlashAttnFwdSm80INS1_25CollectiveMainloopFwdSm80ILi8ELi1ELb0EN4cute5tupleIJNS5_1CILi128EEENS7_ILi64EEENS7_ILi256EEEEEELi256ENS_10bfloat16_tEfNS_4arch4Sm80ELb0ELb0ELb1ELb1ELb0ELb0ELb1ELb1EEENS1_21CollectiveEpilogueFwdINS6_IJS8_SA_S9_EEENS6_IJNS7_ILi1EEESI_SI_EEESC_SE_Li256ELb1ELb1ELb1ELb0EEENS1_36VarlenDynamicPersistentTileSchedulerILi128ELi64ELi256ELi256ELb1ELb1ELb0ELb0ELb1ELb1EEEEEEEEEvNT_6ParamsE)
        .other          _ZN7cutlass13device_kernelIN5flash19enable_sm80_to_sm89INS1_16FlashAttnFwdSm80INS1_25CollectiveMainloopFwdSm80ILi8ELi1ELb0EN4cute5tupleIJNS5_1CILi128EEENS7_ILi64EEENS7_ILi256EEEEEELi256ENS_10bfloat16_tEfNS_4arch4Sm80ELb0ELb0ELb1ELb1ELb0ELb0ELb1ELb1EEENS1_21CollectiveEpilogueFwdINS6_IJS8_SA_S9_EEENS6_IJNS7_ILi1EEESI_SI_EEESC_SE_Li256ELb1ELb1ELb1ELb0EEENS1_36VarlenDynamicPersistentTileSchedulerILi128ELi64ELi256ELi256ELb1ELb1ELb0ELb0ELb1ELb1EEEEEEEEEvNT_6ParamsE,@"STO_CUDA_ENTRY STV_DEFAULT"
_ZN7cutlass13device_kernelIN5flash19enable_sm80_to_sm89INS1_16FlashAttnFwdSm80INS1_25CollectiveMainloopFwdSm80ILi8ELi1ELb0EN4cute5tupleIJNS5_1CILi128EEENS7_ILi64EEENS7_ILi256EEEEEELi256ENS_10bfloat16_tEfNS_4arch4Sm80ELb0ELb0ELb1ELb1ELb0ELb0ELb1ELb1EEENS1_21CollectiveEpilogueFwdINS6_IJS8_SA_S9_EEENS6_IJNS7_ILi1EEESI_SI_EEESC_SE_Li256ELb1ELb1ELb1ELb0EEENS1_36VarlenDynamicPersistentTileSchedulerILi128ELi64ELi256ELi256ELb1ELb1ELb0ELb0ELb1ELb1EEEEEEEEEvNT_6ParamsE:
[----:B------:R-:W-:Y:S01]  /*0000*/  LDC R1, c[0x0][0x37c] ;  /* 0x0000df00ff017b82 */ /* 0x000fe20000000800 */
[----:B------:R-:W-:Y:S05]  /*0010*/  EXIT ;  /* 0x000000000000794d */ /* 0x000fea0003800000 */
.L_x_10:
        /* <DEDUP_REMOVED lines=14> */
.L_x_28:


//--------------------- .text._ZN7cutlass13device_kernelIN5flash19enable_sm80_to_sm89INS1_16FlashAttnFwdSm80INS1_25CollectiveMainloopFwdSm80ILi8ELi1ELb0EN4cute5tupleIJNS5_1CILi128EEENS7_ILi48EEENS7_ILi256EEEEEELi256ENS_10bfloat16_tEfNS_4arch4Sm80ELb0ELb0ELb1ELb1ELb0ELb1ELb1ELb1EEENS1_21CollectiveEpilogueFwdINS6_IJS8_SA_S9_EEENS6_IJNS7_ILi1EEESI_SI_EEESC_SE_Li256ELb1ELb1ELb1ELb0EEENS1_36VarlenDynamicPersistentTileSchedulerILi128ELi48ELi256ELi256ELb1ELb1ELb0ELb0ELb1ELb1EEEEEEEEEvNT_6ParamsE --------------------------
	.section	.text._ZN7cutlass13device_kernelIN5flash19enable_sm80_to_sm89INS1_16FlashAttnFwdSm80INS1_25CollectiveMainloopFwdSm80ILi8ELi1ELb0EN4cute5tupleIJNS5_1CILi128EEENS7_ILi48EEENS7_ILi256EEEEEELi256ENS_10bfloat16_tEfNS_4arch4Sm80ELb0ELb0ELb1ELb1ELb0ELb1ELb1ELb1EEENS1_21CollectiveEpilogueFwdINS6_IJS8_SA_S9_EEENS6_IJNS7_ILi1EEESI_SI_EEESC_SE_Li256ELb1ELb1ELb1ELb0EEENS1_36VarlenDynamicPersistentTileSchedulerILi128ELi48ELi256ELi256ELb1ELb1ELb0ELb0ELb1ELb1EEEEEEEEEvNT_6ParamsE,"ax",@progbits
	.align	128
.text._ZN7cutlass13device_kernelIN5flash19enable_sm80_to_sm89INS1_16FlashAttnFwdSm80INS1_25CollectiveMainloopFwdSm80ILi8ELi1ELb0EN4cute5tupleIJNS5_1CILi128EEENS7_ILi48EEENS7_ILi256EEEEEELi256ENS_10bfloat16_tEfNS_4arch4Sm80ELb0ELb0ELb1ELb1ELb0ELb1ELb1ELb1EEENS1_21CollectiveEpilogueFwdINS6_IJS8_SA_S9_EEENS6_IJNS7_ILi1EEESI_SI_EEESC_SE_Li256ELb1ELb1ELb1ELb0EEENS1_36VarlenDynamicPersistentTileSchedulerILi128ELi48ELi256ELi256ELb1ELb1ELb0ELb0ELb1ELb1EEEEEEEEEvNT_6ParamsE:
        .type           _ZN7cutlass13device_kernelIN5flash19enable_sm80_to_sm89INS1_16FlashAttnFwdSm80INS1_25CollectiveMainloopFwdSm80ILi8ELi1ELb0EN4cute5tupleIJNS5_1CILi128EEENS7_ILi48EEENS7_ILi256EEEEEELi256ENS_10bfloat16_tEfNS_4arch4Sm80ELb0ELb0ELb1ELb1ELb0ELb1ELb1ELb1EEENS1_21CollectiveEpilogueFwdINS6_IJS8_SA_S9_EEENS6_IJNS7_ILi1EEESI_SI_EEESC_SE_Li256ELb1ELb1ELb1ELb0EEENS1_36VarlenDynamicPersistentTileSchedulerILi128ELi48ELi256ELi256ELb1ELb1ELb0ELb0ELb1ELb1EEEEEEEEEvNT_6ParamsE,@function
        .size           _ZN7cutlass13device_kernelIN5flash19enable_sm80_to_sm89INS1_16FlashAttnFwdSm80INS1_25CollectiveMainloopFwdSm80ILi8ELi1ELb0EN4cute5tupleIJNS5_1CILi128EEENS7_ILi48EEENS7_ILi256EEEEEELi256ENS_10bfloat16_tEfNS_4arch4Sm80ELb0ELb0ELb1ELb1ELb0ELb1ELb1ELb1EEENS1_21CollectiveEpilogueFwdINS6_IJS8_SA_S9_EEENS6_IJNS7_ILi1EEESI_SI_EEESC_SE_Li256ELb1ELb1ELb1ELb0EEENS1_36VarlenDynamicPersistentTileSchedulerILi128ELi48ELi256ELi256ELb1ELb1ELb0ELb0ELb1ELb1EEEEEEEEEvNT_6ParamsE,(.L_x_29 - _ZN7cutlass13device_kernelIN5flash19enable_sm80_to_sm89INS1_16FlashAttnFwdSm80INS1_25CollectiveMainloopFwdSm80ILi8ELi1ELb0EN4cute5tupleIJNS5_1CILi128EEENS7_ILi48EEENS7_ILi256EEEEEELi256ENS_10bfloat16_tEfNS_4arch4Sm80ELb0ELb0ELb1ELb1ELb0ELb1ELb1ELb1EEENS1_21CollectiveEpilogueFwdINS6_IJS8_SA_S9_EEENS6_IJNS7_ILi1EEESI_SI_EEESC_SE_Li256ELb1ELb1ELb1ELb0EEENS1_36VarlenDynamicPersistentTileSchedulerILi128ELi48ELi256ELi256ELb1ELb1ELb0ELb0ELb1ELb1EEEEEEEEEvNT_6ParamsE)
        .other          _ZN7cutlass13device_kernelIN5flash19enable_sm80_to_sm89INS1_16FlashAttnFwdSm80INS1_25CollectiveMainloopFwdSm80ILi8ELi1ELb0EN4cute5tupleIJNS5_1CILi128EEENS7_ILi48EEENS7_ILi256EEEEEELi256ENS_10bfloat16_tEfNS_4arch4Sm80ELb0ELb0ELb1ELb1ELb0ELb1ELb1ELb1EEENS1_21CollectiveEpilogueFwdINS6_IJS8_SA_S9_EEENS6_IJNS7_ILi1EEESI_SI_EEESC_SE_Li256ELb1ELb1ELb1ELb0EEENS1_36VarlenDynamicPersistentTileSchedulerILi128ELi48ELi256ELi256ELb1ELb1ELb0ELb0ELb1ELb1EEEEEEEEEvNT_6ParamsE,@"STO_CUDA_ENTRY STV_DEFAULT"
_ZN7cutlass13device_kernelIN5flash19enable_sm80_to_sm89INS1_16FlashAttnFwdSm80INS1_25CollectiveMainloopFwdSm80ILi8ELi1ELb0EN4cute5tupleIJNS5_1CILi128EEENS7_ILi48EEENS7_ILi256EEEEEELi256ENS_10bfloat16_tEfNS_4arch4Sm80ELb0ELb0ELb1ELb1ELb0ELb1ELb1ELb1EEENS1_21CollectiveEpilogueFwdINS6_IJS8_SA_S9_EEENS6_IJNS7_ILi1EEESI_SI_EEESC_SE_Li256ELb1ELb1ELb1ELb0EEENS1_36VarlenDynamicPersistentTileSchedulerILi128ELi48ELi256ELi256ELb1ELb1ELb0ELb0ELb1ELb1EEEEEEEEEvNT_6ParamsE:
[----:B------:R-:W-:Y:S01]  /*0000*/  LDC R1, c[0x0][0x37c] ;  /* 0x0000df00ff017b82 */ /* 0x000fe20000000800 */
[----:B------:R-:W-:Y:S05]  /*0010*/  EXIT ;  /* 0x000000000000794d */ /* 0x000fea0003800000 */
.L_x_11:
        /* <DEDUP_REMOVED lines=14> */
.L_x_29:


//--------------------- .text._ZN7cutlass13device_kernelIN5flash19enable_sm80_to_sm89INS1_16FlashAttnFwdSm80INS1_25CollectiveMainloopFwdSm80ILi8ELi1ELb0EN4cute5tupleIJNS5_1CILi128EEENS7_ILi64EEENS7_ILi256EEEEEELi256ENS_10bfloat16_tEfNS_4arch4Sm80ELb0ELb1ELb1ELb0ELb0ELb0ELb1ELb1EEENS1_21CollectiveEpilogueFwdINS6_IJS8_SA_S9_EEENS6_IJNS7_ILi1EEESI_SI_EEESC_SE_Li256ELb0ELb1ELb1ELb0EEENS1_19SingleTileSchedulerILb0ELb1ELb1ELi128EEEEEEEEEvNT_6ParamsE --------------------------
	.section	.text._ZN7cutlass13device_kernelIN5flash19enable_sm80_to_sm89INS1_16FlashAttnFwdSm80INS1_25CollectiveMainloopFwdSm80ILi8ELi1ELb0EN4cute5tupleIJNS5_1CILi128EEENS7_ILi64EEENS7_ILi256EEEEEELi256ENS_10bfloat16_tEfNS_4arch4Sm80ELb0ELb1ELb1ELb0ELb0ELb0ELb1ELb1EEENS1_21CollectiveEpilogueFwdINS6_IJS8_SA_S9_EEENS6_IJNS7_ILi1EEESI_SI_EEESC_SE_Li256ELb0ELb1ELb1ELb0EEENS1_19SingleTileSchedulerILb0ELb1ELb1ELi128EEEEEEEEEvNT_6ParamsE,"ax",@progbits
	.align	128
.text._ZN7cutlass13device_kernelIN5flash19enable_sm80_to_sm89INS1_16FlashAttnFwdSm80INS1_25CollectiveMainloopFwdSm80ILi8ELi1ELb0EN4cute5tupleIJNS5_1CILi128EEENS7_ILi64EEENS7_ILi256EEEEEELi256ENS_10bfloat16_tEfNS_4arch4Sm80ELb0ELb1ELb1ELb0ELb0ELb0ELb1ELb1EEENS1_21CollectiveEpilogueFwdINS6_IJS8_SA_S9_EEENS6_IJNS7_ILi1EEESI_SI_EEESC_SE_Li256ELb0ELb1ELb1ELb0EEENS1_19SingleTileSchedulerILb0ELb1ELb1ELi128EEEEEEEEEvNT_6ParamsE:
        .type           _ZN7cutlass13device_kernelIN5flash19enable_sm80_to_sm89INS1_16FlashAttnFwdSm80INS1_25CollectiveMainloopFwdSm80ILi8ELi1ELb0EN4cute5tupleIJNS5_1CILi128EEENS7_ILi64EEENS7_ILi256EEEEEELi256ENS_10bfloat16_tEfNS_4arch4Sm80ELb0ELb1ELb1ELb0ELb0ELb0ELb1ELb1EEENS1_21CollectiveEpilogueFwdINS6_IJS8_SA_S9_EEENS6_IJNS7_ILi1EEESI_SI_EEESC_SE_Li256ELb0ELb1ELb1ELb0EEENS1_19SingleTileSchedulerILb0ELb1ELb1ELi128EEEEEEEEEvNT_6ParamsE,@function
        .size           _ZN7cutlass13device_kernelIN5flash19enable_sm80_to_sm89INS1_16FlashAttnFwdSm80INS1_25CollectiveMainloopFwdSm80ILi8ELi1ELb0EN4cute5tupleIJNS5_1CILi128EEENS7_ILi64EEENS7_ILi256EEEEEELi256ENS_10bfloat16_tEfNS_4arch4Sm80ELb0ELb1ELb1ELb0ELb0ELb0ELb1ELb1EEENS1_21CollectiveEpilogueFwdINS6_IJS8_SA_S9_EEENS6_IJNS7_ILi1EEESI_SI_EEESC_SE_Li256ELb0ELb1ELb1ELb0EEENS1_19SingleTileSchedulerILb0ELb1ELb1ELi128EEEEEEEEEvNT_6ParamsE,(.L_x_30 - _ZN7cutlass13device_kernelIN5flash19enable_sm80_to_sm89INS1_16FlashAttnFwdSm80INS1_25CollectiveMainloopFwdSm80ILi8ELi1ELb0EN4cute5tupleIJNS5_1CILi128EEENS7_ILi64EEENS7_ILi256EEEEEELi256ENS_10bfloat16_tEfNS_4arch4Sm80ELb0ELb1ELb1ELb0ELb0ELb0ELb1ELb1EEENS1_21CollectiveEpilogueFwdINS6_IJS8_SA_S9_EEENS6_IJNS7_ILi1EEESI_SI_EEESC_SE_Li256ELb0ELb1ELb1ELb0EEENS1_19SingleTileSchedulerILb0ELb1ELb1ELi128EEEEEEEEEvNT_6ParamsE)
        .other          _ZN7cutlass13device_kernelIN5flash19enable_sm80_to_sm89INS1_16FlashAttnFwdSm80INS1_25CollectiveMainloopFwdSm80ILi8ELi1ELb0EN4cute5tupleIJNS5_1CILi128EEENS7_ILi64EEENS7_ILi256EEEEEELi256ENS_10bfloat16_tEfNS_4arch4Sm80ELb0ELb1ELb1ELb0ELb0ELb0ELb1ELb1EEENS1_21CollectiveEpilogueFwdINS6_IJS8_SA_S9_EEENS6_IJNS7_ILi1EEESI_SI_EEESC_SE_Li256ELb0ELb1ELb1ELb0EEENS1_19SingleTileSchedulerILb0ELb1ELb1ELi128EEEEEEEEEvNT_6ParamsE,@"STO_CUDA_ENTRY STV_DEFAULT"
_ZN7cutlass13device_kernelIN5flash19enable_sm80_to_sm89INS1_16FlashAttnFwdSm80INS1_25CollectiveMainloopFwdSm80ILi8ELi1ELb0EN4cute5tupleIJNS5_1CILi128EEENS7_ILi64EEENS7_ILi256EEEEEELi256ENS_10bfloat16_tEfNS_4arch4Sm80ELb0ELb1ELb1ELb0ELb0ELb0ELb1ELb1EEENS1_21CollectiveEpilogueFwdINS6_IJS8_SA_S9_EEENS6_IJNS7_ILi1EEESI_SI_EEESC_SE_Li256ELb0ELb1ELb1ELb0EEENS1_19SingleTileSchedulerILb0ELb1ELb1ELi128EEEEEEEEEvNT_6ParamsE:
[----:B------:R-:W-:Y:S01]  /*0000*/  LDC R1, c[0x0][0x37c] ;  /* 0x0000df00ff017b82 */ /* 0x000fe20000000800 */
[----:B------:R-:W-:Y:S05]  /*0010*/  EXIT ;  /* 0x000000000000794d */ /* 0x000fea0003800000 */
.L_x_12:
        /* <DEDUP_REMOVED lines=14> */
.L_x_30:


//--------------------- .text._ZN7cutlass13device_kernelIN5flash19enable_sm80_to_sm89INS1_16FlashAttnFwdSm80INS1_25CollectiveMainloopFwdSm80ILi8ELi1ELb0EN4cute5tupleIJNS5_1CILi128EEENS7_ILi64EEENS7_ILi256EEEEEELi256ENS_10bfloat16_tEfNS_4arch4Sm80ELb0ELb1ELb1ELb1ELb0ELb0ELb1ELb1EEENS1_21CollectiveEpilogueFwdINS6_IJS8_SA_S9_EEENS6_IJNS7_ILi1EEESI_SI_EEESC_SE_Li256ELb1ELb1ELb1ELb0EEENS1_36VarlenDynamicPersistentTileSchedulerILi128ELi64ELi256ELi256ELb1ELb1ELb0ELb1ELb0ELb1EEEEEEEEEvNT_6ParamsE --------------------------
	.section	.text._ZN7cutlass13device_kernelIN5flash19enable_sm80_to_sm89INS1_16FlashAttnFwdSm80INS1_25CollectiveMainloopFwdSm80ILi8ELi1ELb0EN4cute5tupleIJNS5_1CILi128EEENS7_ILi64EEENS7_ILi256EEEEEELi256ENS_10bfloat16_tEfNS_4arch4Sm80ELb0ELb1ELb1ELb1ELb0ELb0ELb1ELb1EEENS1_21CollectiveEpilogueFwdINS6_IJS8_SA_S9_EEENS6_IJNS7_ILi1EEESI_SI_EEESC_SE_Li256ELb1ELb1ELb1ELb0EEENS1_36VarlenDynamicPersistentTileSchedulerILi128ELi64ELi256ELi256ELb1ELb1ELb0ELb1ELb0ELb1EEEEEEEEEvNT_6ParamsE,"ax",@progbits
	.align	128
.text._ZN7cutlass13device_kernelIN5flash19enable_sm80_to_sm89INS1_16FlashAttnFwdSm80INS1_25CollectiveMainloopFwdSm80ILi8ELi1ELb0EN4cute5tupleIJNS5_1CILi128EEENS7_ILi64EEENS7_ILi256EEEEEELi256ENS_10bfloat16_tEfNS_4arch4Sm80ELb0ELb1ELb1ELb1ELb0ELb0ELb1ELb1EEENS1_21CollectiveEpilogueFwdINS6_IJS8_SA_S9_EEENS6_IJNS7_ILi1EEESI_SI_EEESC_SE_Li256ELb1ELb1ELb1ELb0EEENS1_36VarlenDynamicPersistentTileSchedulerILi128ELi64ELi256ELi256ELb1ELb1ELb0ELb1ELb0ELb1EEEEEEEEEvNT_6ParamsE:
        .type           _ZN7cutlass13device_kernelIN5flash19enable_sm80_to_sm89INS1_16FlashAttnFwdSm80INS1_25CollectiveMainloopFwdSm80ILi8ELi1ELb0EN4cute5tupleIJNS5_1CILi128EEENS7_ILi64EEENS7_ILi256EEEEEELi256ENS_10bfloat16_tEfNS_4arch4Sm80ELb0ELb1ELb1ELb1ELb0ELb0ELb1ELb1EEENS1_21CollectiveEpilogueFwdINS6_IJS8_SA_S9_EEENS6_IJNS7_ILi1EEESI_SI_EEESC_SE_Li256ELb1ELb1ELb1ELb0EEENS1_36VarlenDynamicPersistentTileSchedulerILi128ELi64ELi256ELi256ELb1ELb1ELb0ELb1ELb0ELb1EEEEEEEEEvNT_6ParamsE,@function
        .size           _ZN7cutlass13device_kernelIN5flash19enable_sm80_to_sm89INS1_16FlashAttnFwdSm80INS1_25CollectiveMainloopFwdSm80ILi8ELi1ELb0EN4cute5tupleIJNS5_1CILi128EEENS7_ILi64EEENS7_ILi256EEEEEELi256ENS_10bfloat16_tEfNS_4arch4Sm80ELb0ELb1ELb1ELb1ELb0ELb0ELb1ELb1EEENS1_21CollectiveEpilogueFwdINS6_IJS8_SA_S9_EEENS6_IJNS7_ILi1EEESI_SI_EEESC_SE_Li256ELb1ELb1ELb1ELb0EEENS1_36VarlenDynamicPersistentTileSchedulerILi128ELi64ELi256ELi256ELb1ELb1ELb0ELb1ELb0ELb1EEEEEEEEEvNT_6ParamsE,(.L_x_31 - _ZN7cutlass13device_kernelIN5flash19enable_sm80_to_sm89INS1_16FlashAttnFwdSm80INS1_25CollectiveMainloopFwdSm80ILi8ELi1ELb0EN4cute5tupleIJNS5_1CILi128EEENS7_ILi64EEENS7_ILi256EEEEEELi256ENS_10bfloat16_tEfNS_4arch4Sm80ELb0ELb1ELb1ELb1ELb0ELb0ELb1ELb1EEENS1_21CollectiveEpilogueFwdINS6_IJS8_SA_S9_EEENS6_IJNS7_ILi1EEESI_SI_EEESC_SE_Li256ELb1ELb1ELb1ELb0EEENS1_36VarlenDynamicPersistentTileSchedulerILi128ELi64ELi256ELi256ELb1ELb1ELb0ELb1ELb0ELb1EEEEEEEEEvNT_6ParamsE)
        .other          _ZN7cutlass13device_kernelIN5flash19enable_sm80_to_sm89INS1_16FlashAttnFwdSm80INS1_25CollectiveMainloopFwdSm80ILi8ELi1ELb0EN4cute5tupleIJNS5_1CILi128EEENS7_ILi64EEENS7_ILi256EEEEEELi256ENS_10bfloat16_tEfNS_4arch4Sm80ELb0ELb1ELb1ELb1ELb0ELb0ELb1ELb1EEENS1_21CollectiveEpilogueFwdINS6_IJS8_SA_S9_EEENS6_IJNS7_ILi1EEESI_SI_EEESC_SE_Li256ELb1ELb1ELb1ELb0EEENS1_36VarlenDynamicPersistentTileSchedulerILi128ELi64ELi256ELi256ELb1ELb1ELb0ELb1ELb0ELb1EEEEEEEEEvNT_6ParamsE,@"STO_CUDA_ENTRY STV_DEFAULT"
_ZN7cutlass13device_kernelIN5flash19enable_sm80_to_sm89INS1_16FlashAttnFwdSm80INS1_25CollectiveMainloopFwdSm80ILi8ELi1ELb0EN4cute5tupleIJNS5_1CILi128EEENS7_ILi64EEENS7_ILi256EEEEEELi256ENS_10bfloat16_tEfNS_4arch4Sm80ELb0ELb1ELb1ELb1ELb0ELb0ELb1ELb1EEENS1_21CollectiveEpilogueFwdINS6_IJS8_SA_S9_EEENS6_IJNS7_ILi1EEESI_SI_EEESC_SE_Li256ELb1ELb1ELb1ELb0EEENS1_36VarlenDynamicPersistentTileSchedulerILi128ELi64ELi256ELi256ELb1ELb1ELb0ELb1ELb0ELb1EEEEEEEEEvNT_6ParamsE:
[----:B------:R-:W-:Y:S01]  /*0000*/  LDC R1, c[0x0][0x37c] ;  /* 0x0000df00ff017b82 */ /* 0x000fe20000000800 */
[----:B------:R-:W-:Y:S05]  /*0010*/  EXIT ;  /* 0x000000000000794d */ /* 0x000fea0003800000 */
.L_x_13:
        /* <DEDUP_REMOVED lines=14> */
.L_x_31:


//--------------------- .text._ZN7cutlass13device_kernelIN5flash19enable_sm80_to_sm89INS1_16FlashAttnFwdSm80INS1_25CollectiveMainloopFwdSm80ILi8ELi1ELb0EN4cute5tupleIJNS5_1CILi128EEENS7_ILi48EEENS7_ILi256EEEEEELi256ENS_10bfloat16_tEfNS_4arch4Sm80ELb0ELb1ELb1ELb1ELb0ELb1ELb1ELb1EEENS1_21CollectiveEpilogueFwdINS6_IJS8_SA_S9_EEENS6_IJNS7_ILi1EEESI_SI_EEESC_SE_Li256ELb1ELb1ELb1ELb0EEENS1_36VarlenDynamicPersistentTileSchedulerILi128ELi48ELi256ELi256ELb1ELb1ELb0ELb1ELb0ELb1EEEEEEEEEvNT_6ParamsE --------------------------
	.section	.text._ZN7cutlass13device_kernelIN5flash19enable_sm80_to_sm89INS1_16FlashAttnFwdSm80INS1_25CollectiveMainloopFwdSm80ILi8ELi1ELb0EN4cute5tupleIJNS5_1CILi128EEENS7_ILi48EEENS7_ILi256EEEEEELi256ENS_10bfloat16_tEfNS_4arch4Sm80ELb0ELb1ELb1ELb1ELb0ELb1ELb1ELb1EEENS1_21CollectiveEpilogueFwdINS6_IJS8_SA_S9_EEENS6_IJNS7_ILi1EEESI_SI_EEESC_SE_Li256ELb1ELb1ELb1ELb0EEENS1_36VarlenDynamicPersistentTileSchedulerILi128ELi48ELi256ELi256ELb1ELb1ELb0ELb1ELb0ELb1EEEEEEEEEvNT_6ParamsE,"ax",@progbits
	.align	128
.text._ZN7cutlass13device_kernelIN5flash19enable_sm80_to_sm89INS1_16FlashAttnFwdSm80INS1_25CollectiveMainloopFwdSm80ILi8ELi1ELb0EN4cute5tupleIJNS5_1CILi128EEENS7_ILi48EEENS7_ILi256EEEEEELi256ENS_10bfloat16_tEfNS_4arch4Sm80ELb0ELb1ELb1ELb1ELb0ELb1ELb1ELb1EEENS1_21CollectiveEpilogueFwdINS6_IJS8_SA_S9_EEENS6_IJNS7_ILi1EEESI_SI_EEESC_SE_Li256ELb1ELb1ELb1ELb0EEENS1_36VarlenDynamicPersistentTileSchedulerILi128ELi48ELi256ELi256ELb1ELb1ELb0ELb1ELb0ELb1EEEEEEEEEvNT_6ParamsE:
        .type           _ZN7cutlass13device_kernelIN5flash19enable_sm80_to_sm89INS1_16FlashAttnFwdSm80INS1_25CollectiveMainloopFwdSm80ILi8ELi1ELb0EN4cute5tupleIJNS5_1CILi128EEENS7_ILi48EEENS7_ILi256EEEEEELi256ENS_10bfloat16_tEfNS_4arch4Sm80ELb0ELb1ELb1ELb1ELb0ELb1ELb1ELb1EEENS1_21CollectiveEpilogueFwdINS6_IJS8_SA_S9_EEENS6_IJNS7_ILi1EEESI_SI_EEESC_SE_Li256ELb1ELb1ELb1ELb0EEENS1_36VarlenDynamicPersistentTileSchedulerILi128ELi48ELi256ELi256ELb1ELb1ELb0ELb1ELb0ELb1EEEEEEEEEvNT_6ParamsE,@function
        .size           _ZN7cutlass13device_kernelIN5flash19enable_sm80_to_sm89INS1_16FlashAttnFwdSm80INS1_25CollectiveMainloopFwdSm80ILi8ELi1ELb0EN4cute5tupleIJNS5_1CILi128EEENS7_ILi48EEENS7_ILi256EEEEEELi256ENS_10bfloat16_tEfNS_4arch4Sm80ELb0ELb1ELb1ELb1ELb0ELb1ELb1ELb1EEENS1_21CollectiveEpilogueFwdINS6_IJS8_SA_S9_EEENS6_IJNS7_ILi1EEESI_SI_EEESC_SE_Li256ELb1ELb1ELb1ELb0EEENS1_36VarlenDynamicPersistentTileSchedulerILi128ELi48ELi256ELi256ELb1ELb1ELb0ELb1ELb0ELb1EEEEEEEEEvNT_6ParamsE,(.L_x_32 - _ZN7cutlass13device_kernelIN5flash19enable_sm80_to_sm89INS1_16FlashAttnFwdSm80INS1_25CollectiveMainloopFwdSm80ILi8ELi1ELb0EN4cute5tupleIJNS5_1CILi128EEENS7_ILi48EEENS7_ILi256EEEEEELi256ENS_10bfloat16_tEfNS_4arch4Sm80ELb0ELb1ELb1ELb1ELb0ELb1ELb1ELb1EEENS1_21CollectiveEpilogueFwdINS6_IJS8_SA_S9_EEENS6_IJNS7_ILi1EEESI_SI_EEESC_SE_Li256ELb1ELb1ELb1ELb0EEENS1_36VarlenDynamicPersistentTileSchedulerILi128ELi48ELi256ELi256ELb1ELb1ELb0ELb1ELb0ELb1EEEEEEEEEvNT_6ParamsE)
        .other          _ZN7cutlass13device_kernelIN5flash19enable_sm80_to_sm89INS1_16FlashAttnFwdSm80INS1_25CollectiveMainloopFwdSm80ILi8ELi1ELb0EN4cute5tupleIJNS5_1CILi128EEENS7_ILi48EEENS7_ILi256EEEEEELi256ENS_10bfloat16_tEfNS_4arch4Sm80ELb0ELb1ELb1ELb1ELb0ELb1ELb1ELb1EEENS1_21CollectiveEpilogueFwdINS6_IJS8_SA_S9_EEENS6_IJNS7_ILi1EEESI_SI_EEESC_SE_Li256ELb1ELb1ELb1ELb0EEENS1_36VarlenDynamicPersistentTileSchedulerILi128ELi48ELi256ELi256ELb1ELb1ELb0ELb1ELb0ELb1EEEEEEEEEvNT_6ParamsE,@"STO_CUDA_ENTRY STV_DEFAULT"
_ZN7cutlass13device_kernelIN5flash19enable_sm80_to_sm89INS1_16FlashAttnFwdSm80INS1_25CollectiveMainloopFwdSm80ILi8ELi1ELb0EN4cute5tupleIJNS5_1CILi128EEENS7_ILi48EEENS7_ILi256EEEEEELi256ENS_10bfloat16_tEfNS_4arch4Sm80ELb0ELb1ELb1ELb1ELb0ELb1ELb1ELb1EEENS1_21CollectiveEpilogueFwdINS6_IJS8_SA_S9_EEENS6_IJNS7_ILi1EEESI_SI_EEESC_SE_Li256ELb1ELb1ELb1ELb0EEENS1_36VarlenDynamicPersistentTileSchedulerILi128ELi48ELi256ELi256ELb1ELb1ELb0ELb1ELb0ELb1EEEEEEEEEvNT_6ParamsE:
[----:B------:R-:W-:Y:S01]  /*0000*/  LDC R1, c[0x0][0x37c] ;  /* 0x0000df00ff017b82 */ /* 0x000fe20000000800 */
[----:B------:R-:W-:Y:S05]  /*0010*/  EXIT ;  /* 0x000000000000794d */ /* 0x000fea0003800000 */
.L_x_14:
        /* <DEDUP_REMOVED lines=14> */
.L_x_32:


//--------------------- .text._ZN7cutlass13device_kernelIN5flash19enable_sm80_to_sm89INS1_16FlashAttnFwdSm80INS1_25CollectiveMainloopFwdSm80ILi8ELi1ELb0EN4cute5tupleIJNS5_1CILi128EEENS7_ILi96EEENS7_ILi256EEEEEELi256ENS_10bfloat16_tEfNS_4arch4Sm80ELb1ELb0ELb1ELb0ELb0ELb0ELb1ELb1EEENS1_21CollectiveEpilogueFwdINS6_IJS8_SA_S9_EEENS6_IJNS7_ILi1EEESI_SI_EEESC_SE_Li256ELb0ELb1ELb1ELb0EEENS1_30DynamicPersistentTileSchedulerILi256ELi256ELb1ELb1ELb0EEEEEEEEEvNT_6ParamsE --------------------------
	.section	.text._ZN7cutlass13device_kernelIN5flash19enable_sm80_to_sm89INS1_16FlashAttnFwdSm80INS1_25CollectiveMainloopFwdSm80ILi8ELi1ELb0EN4cute5tupleIJNS5_1CILi128EEENS7_ILi96EEENS7_ILi256EEEEEELi256ENS_10bfloat16_tEfNS_4arch4Sm80ELb1ELb0ELb1ELb0ELb0ELb0ELb1ELb1EEENS1_21CollectiveEpilogueFwdINS6_IJS8_SA_S9_EEENS6_IJNS7_ILi1EEESI_SI_EEESC_SE_Li256ELb0ELb1ELb1ELb0EEENS1_30DynamicPersistentTileSchedulerILi256ELi256ELb1ELb1ELb0EEEEEEEEEvNT_6ParamsE,"ax",@progbits
	.align	128
.text._ZN7cutlass13device_kernelIN5flash19enable_sm80_to_sm89INS1_16FlashAttnFwdSm80INS1_25CollectiveMainloopFwdSm80ILi8ELi1ELb0EN4cute5tupleIJNS5_1CILi128EEENS7_ILi96EEENS7_ILi256EEEEEELi256ENS_10bfloat16_tEfNS_4arch4Sm80ELb1ELb0ELb1ELb0ELb0ELb0ELb1ELb1EEENS1_21CollectiveEpilogueFwdINS6_IJS8_SA_S9_EEENS6_IJNS7_ILi1EEESI_SI_EEESC_SE_Li256ELb0ELb1ELb1ELb0EEENS1_30DynamicPersistentTileSchedulerILi256ELi256ELb1ELb1ELb0EEEEEEEEEvNT_6ParamsE:
        .type           _ZN7cutlass13device_kernelIN5flash19enable_sm80_to_sm89INS1_16FlashAttnFwdSm80INS1_25CollectiveMainloopFwdSm80ILi8ELi1ELb0EN4cute5tupleIJNS5_1CILi128EEENS7_ILi96EEENS7_ILi256EEEEEELi256ENS_10bfloat16_tEfNS_4arch4Sm80ELb1ELb0ELb1ELb0ELb0ELb0ELb1ELb1EEENS1_21CollectiveEpilogueFwdINS6_IJS8_SA_S9_EEENS6_IJNS7_ILi1EEESI_SI_EEESC_SE_Li256ELb0ELb1ELb1ELb0EEENS1_30DynamicPersistentTileSchedulerILi256ELi256ELb1ELb1ELb0EEEEEEEEEvNT_6ParamsE,@function
        .size           _ZN7cutlass13device_kernelIN5flash19enable_sm80_to_sm89INS1_16FlashAttnFwdSm80INS1_25CollectiveMainloopFwdSm80ILi8ELi1ELb0EN4cute5tupleIJNS5_1CILi128EEENS7_ILi96EEENS7_ILi256EEEEEELi256ENS_10bfloat16_tEfNS_4arch4Sm80ELb1ELb0ELb1ELb0ELb0ELb0ELb1ELb1EEENS1_21CollectiveEpilogueFwdINS6_IJS8_SA_S9_EEENS6_IJNS7_ILi1EEESI_SI_EEESC_SE_Li256ELb0ELb1ELb1ELb0EEENS1_30DynamicPersistentTileSchedulerILi256ELi256ELb1ELb1ELb0EEEEEEEEEvNT_6ParamsE,(.L_x_33 - _ZN7cutlass13device_kernelIN5flash19enable_sm80_to_sm89INS1_16FlashAttnFwdSm80INS1_25CollectiveMainloopFwdSm80ILi8ELi1ELb0EN4cute5tupleIJNS5_1CILi128EEENS7_ILi96EEENS7_ILi256EEEEEELi256ENS_10bfloat16_tEfNS_4arch4Sm80ELb1ELb0ELb1ELb0ELb0ELb0ELb1ELb1EEENS1_21CollectiveEpilogueFwdINS6_IJS8_SA_S9_EEENS6_IJNS7_ILi1EEESI_SI_EEESC_SE_Li256ELb0ELb1ELb1ELb0EEENS1_30DynamicPersistentTileSchedulerILi256ELi256ELb1ELb1ELb0EEEEEEEEEvNT_6ParamsE)
        .other          _ZN7cutlass13device_kernelIN5flash19enable_sm80_to_sm89INS1_16FlashAttnFwdSm80INS1_25CollectiveMainloopFwdSm80ILi8ELi1ELb0EN4cute5tupleIJNS5_1CILi128EEENS7_ILi96EEENS7_ILi256EEEEEELi256ENS_10bfloat16_tEfNS_4arch4Sm80ELb1ELb0ELb1ELb0ELb0ELb0ELb1ELb1EEENS1_21CollectiveEpilogueFwdINS6_IJS8_SA_S9_EEENS6_IJNS7_ILi1EEESI_SI_EEESC_SE_Li256ELb0ELb1ELb1ELb0EEENS1_30DynamicPersistentTileSchedulerILi256ELi256ELb1ELb1ELb0EEEEEEEEEvNT_6ParamsE,@"STO_CUDA_ENTRY STV_DEFAULT"
_ZN7cutlass13device_kernelIN5flash19enable_sm80_to_sm89INS1_16FlashAttnFwdSm80INS1_25CollectiveMainloopFwdSm80ILi8ELi1ELb0EN4cute5tupleIJNS5_1CILi128EEENS7_ILi96EEENS7_ILi256EEEEEELi256ENS_10bfloat16_tEfNS_4arch4Sm80ELb1ELb0ELb1ELb0ELb0ELb0ELb1ELb1EEENS1_21CollectiveEpilogueFwdINS6_IJS8_SA_S9_EEENS6_IJNS7_ILi1EEESI_SI_EEESC_SE_Li256ELb0ELb1ELb1ELb0EEENS1_30DynamicPersistentTileSchedulerILi256ELi256ELb1ELb1ELb0EEEEEEEEEvNT_6ParamsE:
[----:B------:R-:W-:Y:S01]  /*0000*/  LDC R1, c[0x0][0x37c] ;  /* 0x0000df00ff017b82 */ /* 0x000fe20000000800 */
[----:B------:R-:W-:Y:S05]  /*0010*/  EXIT ;  /* 0x000000000000794d */ /* 0x000fea0003800000 */
.L_x_15:
        /* <DEDUP_REMOVED lines=14> */
.L_x_33:


//--------------------- .text._ZN7cutlass13device_kernelIN5flash19enable_sm80_to_sm89INS1_16FlashAttnFwdSm80INS1_25CollectiveMainloopFwdSm80ILi8ELi1ELb0EN4cute5tupleIJNS5_1CILi128EEENS7_ILi64EEENS7_ILi256EEEEEELi256ENS_10bfloat16_tEfNS_4arch4Sm80ELb1ELb0ELb1ELb1ELb0ELb0ELb1ELb1EEENS1_21CollectiveEpilogueFwdINS6_IJS8_SA_S9_EEENS6_IJNS7_ILi1EEESI_SI_EEESC_SE_Li256ELb1ELb1ELb1ELb0EEENS1_36VarlenDynamicPersistentTileSchedulerILi128ELi64ELi256ELi256ELb1ELb1ELb0ELb1ELb1ELb1EEEEEEEEEvNT_6ParamsE --------------------------
	.section	.text._ZN7cutlass13device_kernelIN5flash19enable_sm80_to_sm89INS1_16FlashAttnFwdSm80INS1_25CollectiveMainloopFwdSm80ILi8ELi1ELb0EN4cute5tupleIJNS5_1CILi128EEENS7_ILi64EEENS7_ILi256EEEEEELi256ENS_10bfloat16_tEfNS_4arch4Sm80ELb1ELb0ELb1ELb1ELb0ELb0ELb1ELb1EEENS1_21CollectiveEpilogueFwdINS6_IJS8_SA_S9_EEENS6_IJNS7_ILi1EEESI_SI_EEESC_SE_Li256ELb1ELb1ELb1ELb0EEENS1_36VarlenDynamicPersistentTileSchedulerILi128ELi64ELi256ELi256ELb1ELb1ELb0ELb1ELb1ELb1EEEEEEEEEvNT_6ParamsE,"ax",@progbits
	.align	128
.text._ZN7cutlass13device_kernelIN5flash19enable_sm80_to_sm89INS1_16FlashAttnFwdSm80INS1_25CollectiveMainloopFwdSm80ILi8ELi1ELb0EN4cute5tupleIJNS5_1CILi128EEENS7_ILi64EEENS7_ILi256EEEEEELi256ENS_10bfloat16_tEfNS_4arch4Sm80ELb1ELb0ELb1ELb1ELb0ELb0ELb1ELb1EEENS1_21CollectiveEpilogueFwdINS6_IJS8_SA_S9_EEENS6_IJNS7_ILi1EEESI_SI_EEESC_SE_Li256ELb1ELb1ELb1ELb0EEENS1_36VarlenDynamicPersistentTileSchedulerILi128ELi64ELi256ELi256ELb1ELb1ELb0ELb1ELb1ELb1EEEEEEEEEvNT_6ParamsE:
        .type           _ZN7cutlass13device_kernelIN5flash19enable_sm80_to_sm89INS1_16FlashAttnFwdSm80INS1_25CollectiveMainloopFwdSm80ILi8ELi1ELb0EN4cute5tupleIJNS5_1CILi128EEENS7_ILi64EEENS7_ILi256EEEEEELi256ENS_10bfloat16_tEfNS_4arch4Sm80ELb1ELb0ELb1ELb1ELb0ELb0ELb1ELb1EEENS1_21CollectiveEpilogueFwdINS6_IJS8_SA_S9_EEENS6_IJNS7_ILi1EEESI_SI_EEESC_SE_Li256ELb1ELb1ELb1ELb0EEENS1_36VarlenDynamicPersistentTileSchedulerILi128ELi64ELi256ELi256ELb1ELb1ELb0ELb1ELb1ELb1EEEEEEEEEvNT_6ParamsE,@function
        .size           _ZN7cutlass13device_kernelIN5flash19enable_sm80_to_sm89INS1_16FlashAttnFwdSm80INS1_25CollectiveMainloopFwdSm80ILi8ELi1ELb0EN4cute5tupleIJNS5_1CILi128EEENS7_ILi64EEENS7_ILi256EEEEEELi256ENS_10bfloat16_tEfNS_4arch4Sm80ELb1ELb0ELb1ELb1ELb0ELb0ELb1ELb1EEENS1_21CollectiveEpilogueFwdINS6_IJS8_SA_S9_EEENS6_IJNS7_ILi1EEESI_SI_EEESC_SE_Li256ELb1ELb1ELb1ELb0EEENS1_36VarlenDynamicPersistentTileSchedulerILi128ELi64ELi256ELi256ELb1ELb1ELb0ELb1ELb1ELb1EEEEEEEEEvNT_6ParamsE,(.L_x_34 - _ZN7cutlass13device_kernelIN5flash19enable_sm80_to_sm89INS1_16FlashAttnFwdSm80INS1_25CollectiveMainloopFwdSm80ILi8ELi1ELb0EN4cute5tupleIJNS5_1CILi128EEENS7_ILi64EEENS7_ILi256EEEEEELi256ENS_10bfloat16_tEfNS_4arch4Sm80ELb1ELb0ELb1ELb1ELb0ELb0ELb1ELb1EEENS1_21CollectiveEpilogueFwdINS6_IJS8_SA_S9_EEENS6_IJNS7_ILi1EEESI_SI_EEESC_SE_Li256ELb1ELb1ELb1ELb0EEENS1_36VarlenDynamicPersistentTileSchedulerILi128ELi64ELi256ELi256ELb1ELb1ELb0ELb1ELb1ELb1EEEEEEEEEvNT_6ParamsE)
        .other          _ZN7cutlass13device_kernelIN5flash19enable_sm80_to_sm89INS1_16FlashAttnFwdSm80INS1_25CollectiveMainloopFwdSm80ILi8ELi1ELb0EN4cute5tupleIJNS5_1CILi128EEENS7_ILi64EEENS7_ILi256EEEEEELi256ENS_10bfloat16_tEfNS_4arch4Sm80ELb1ELb0ELb1ELb1ELb0ELb0ELb1ELb1EEENS1_21CollectiveEpilogueFwdINS6_IJS8_SA_S9_EEENS6_IJNS7_ILi1EEESI_SI_EEESC_SE_Li256ELb1ELb1ELb1ELb0EEENS1_36VarlenDynamicPersistentTileSchedulerILi128ELi64ELi256ELi256ELb1ELb1ELb0ELb1ELb1ELb1EEEEEEEEEvNT_6ParamsE,@"STO_CUDA_ENTRY STV_DEFAULT"
_ZN7cutlass13device_kernelIN5flash19enable_sm80_to_sm89INS1_16FlashAttnFwdSm80INS1_25CollectiveMainloopFwdSm80ILi8ELi1ELb0EN4cute5tupleIJNS5_1CILi128EEENS7_ILi64EEENS7_ILi256EEEEEELi256ENS_10bfloat16_tEfNS_4arch4Sm80ELb1ELb0ELb1ELb1ELb0ELb0ELb1ELb1EEENS1_21CollectiveEpilogueFwdINS6_IJS8_SA_S9_EEENS6_IJNS7_ILi1EEESI_SI_EEESC_SE_Li256ELb1ELb1ELb1ELb0EEENS1_36VarlenDynamicPersistentTileSchedulerILi128ELi64ELi256ELi256ELb1ELb1ELb0ELb1ELb1ELb1EEEEEEEEEvNT_6ParamsE:
[----:B------:R-:W-:Y:S01]  /*0000*/  LDC R1, c[0x0][0x37c] ;  /* 0x0000df00ff017b82 */ /* 0x000fe20000000800 */
[----:B------:R-:W-:Y:S05]  /*0010*/  EXIT ;  /* 0x000000000000794d */ /* 0x000fea0003800000 */
.L_x_16:
        /* <DEDUP_REMOVED lines=14> */
.L_x_34:


//--------------------- .text._ZN7cutlass13device_kernelIN5flash19enable_sm80_to_sm89INS1_16FlashAttnFwdSm80INS1_25CollectiveMainloopFwdSm80ILi8ELi1ELb0EN4cute5tupleIJNS5_1CILi128EEENS7_ILi48EEENS7_ILi256EEEEEELi256ENS_10bfloat16_tEfNS_4arch4Sm80ELb1ELb0ELb1ELb1ELb0ELb1ELb1ELb1EEENS1_21CollectiveEpilogueFwdINS6_IJS8_SA_S9_EEENS6_IJNS7_ILi1EEESI_SI_EEESC_SE_Li256ELb1ELb1ELb1ELb0EEENS1_36VarlenDynamicPersistentTileSchedulerILi128ELi48ELi256ELi256ELb1ELb1ELb0ELb1ELb1ELb1EEEEEEEEEvNT_6ParamsE --------------------------
	.section	.text._ZN7cutlass13device_kernelIN5flash19enable_sm80_to_sm89INS1_16FlashAttnFwdSm80INS1_25CollectiveMainloopFwdSm80ILi8ELi1ELb0EN4cute5tupleIJNS5_1CILi128EEENS7_ILi48EEENS7_ILi256EEEEEELi256ENS_10bfloat16_tEfNS_4arch4Sm80ELb1ELb0ELb1ELb1ELb0ELb1ELb1ELb1EEENS1_21CollectiveEpilogueFwdINS6_IJS8_SA_S9_EEENS6_IJNS7_ILi1EEESI_SI_EEESC_SE_Li256ELb1ELb1ELb1ELb0EEENS1_36VarlenDynamicPersistentTileSchedulerILi128ELi48ELi256ELi256ELb1ELb1ELb0ELb1ELb1ELb1EEEEEEEEEvNT_6ParamsE,"ax",@progbits
	.align	128
.text._ZN7cutlass13device_kernelIN5flash19enable_sm80_to_sm89INS1_16FlashAttnFwdSm80INS1_25CollectiveMainloopFwdSm80ILi8ELi1ELb0EN4cute5tupleIJNS5_1CILi128EEENS7_ILi48EEENS7_ILi256EEEEEELi256ENS_10bfloat16_tEfNS_4arch4Sm80ELb1ELb0ELb1ELb1ELb0ELb1ELb1ELb1EEENS1_21CollectiveEpilogueFwdINS6_IJS8_SA_S9_EEENS6_IJNS7_ILi1EEESI_SI_EEESC_SE_Li256ELb1ELb1ELb1ELb0EEENS1_36VarlenDynamicPersistentTileSchedulerILi128ELi48ELi256ELi256ELb1ELb1ELb0ELb1ELb1ELb1EEEEEEEEEvNT_6ParamsE:
        .type           _ZN7cutlass13device_kernelIN5flash19enable_sm80_to_sm89INS1_16FlashAttnFwdSm80INS1_25CollectiveMainloopFwdSm80ILi8ELi1ELb0EN4cute5tupleIJNS5_1CILi128EEENS7_ILi48EEENS7_ILi256EEEEEELi256ENS_10bfloat16_tEfNS_4arch4Sm80ELb1ELb0ELb1ELb1ELb0ELb1ELb1ELb1EEENS1_21CollectiveEpilogueFwdINS6_IJS8_SA_S9_EEENS6_IJNS7_ILi1EEESI_SI_EEESC_SE_Li256ELb1ELb1ELb1ELb0EEENS1_36VarlenDynamicPersistentTileSchedulerILi128ELi48ELi256ELi256ELb1ELb1ELb0ELb1ELb1ELb1EEEEEEEEEvNT_6ParamsE,@function
        .size           _ZN7cutlass13device_kernelIN5flash19enable_sm80_to_sm89INS1_16FlashAttnFwdSm80INS1_25CollectiveMainloopFwdSm80ILi8ELi1ELb0EN4cute5tupleIJNS5_1CILi128EEENS7_ILi48EEENS7_ILi256EEEEEELi256ENS_10bfloat16_tEfNS_4arch4Sm80ELb1ELb0ELb1ELb1ELb0ELb1ELb1ELb1EEENS1_21CollectiveEpilogueFwdINS6_IJS8_SA_S9_EEENS6_IJNS7_ILi1EEESI_SI_EEESC_SE_Li256ELb1ELb1ELb1ELb0EEENS1_36VarlenDynamicPersistentTileSchedulerILi128ELi48ELi256ELi256ELb1ELb1ELb0ELb1ELb1ELb1EEEEEEEEEvNT_6ParamsE,(.L_x_35 - _ZN7cutlass13device_kernelIN5flash19enable_sm80_to_sm89INS1_16FlashAttnFwdSm80INS1_25CollectiveMainloopFwdSm80ILi8ELi1ELb0EN4cute5tupleIJNS5_1CILi128EEENS7_ILi48EEENS7_ILi256EEEEEELi256ENS_10bfloat16_tEfNS_4arch4Sm80ELb1ELb0ELb1ELb1ELb0ELb1ELb1ELb1EEENS1_21CollectiveEpilogueFwdINS6_IJS8_SA_S9_EEENS6_IJNS7_ILi1EEESI_SI_EEESC_SE_Li256ELb1ELb1ELb1ELb0EEENS1_36VarlenDynamicPersistentTileSchedulerILi128ELi48ELi256ELi256ELb1ELb1ELb0ELb1ELb1ELb1EEEEEEEEEvNT_6ParamsE)
        .other          _ZN7cutlass13device_kernelIN5flash19enable_sm80_to_sm89INS1_16FlashAttnFwdSm80INS1_25CollectiveMainloopFwdSm80ILi8ELi1ELb0EN4cute5tupleIJNS5_1CILi128EEENS7_ILi48EEENS7_ILi256EEEEEELi256ENS_10bfloat16_tEfNS_4arch4Sm80ELb1ELb0ELb1ELb1ELb0ELb1ELb1ELb1EEENS1_21CollectiveEpilogueFwdINS6_IJS8_SA_S9_EEENS6_IJNS7_ILi1EEESI_SI_EEESC_SE_Li256ELb1ELb1ELb1ELb0EEENS1_36VarlenDynamicPersistentTileSchedulerILi128ELi48ELi256ELi256ELb1ELb1ELb0ELb1ELb1ELb1EEEEEEEEEvNT_6ParamsE,@"STO_CUDA_ENTRY STV_DEFAULT"
_ZN7cutlass13device_kernelIN5flash19enable_sm80_to_sm89INS1_16FlashAttnFwdSm80INS1_25CollectiveMainloopFwdSm80ILi8ELi1ELb0EN4cute5tupleIJNS5_1CILi128EEENS7_ILi48EEENS7_ILi256EEEEEELi256ENS_10bfloat16_tEfNS_4arch4Sm80ELb1ELb0ELb1ELb1ELb0ELb1ELb1ELb1EEENS1_21CollectiveEpilogueFwdINS6_IJS8_SA_S9_EEENS6_IJNS7_ILi1EEESI_SI_EEESC_SE_Li256ELb1ELb1ELb1ELb0EEENS1_36VarlenDynamicPersistentTileSchedulerILi128ELi48ELi256ELi256ELb1ELb1ELb0ELb1ELb1ELb1EEEEEEEEEvNT_6ParamsE:
[----:B------:R-:W-:Y:S01]  /*0000*/  LDC R1, c[0x0][0x37c] ;  /* 0x0000df00ff017b82 */ /* 0x000fe20000000800 */
[----:B------:R-:W-:Y:S05]  /*0010*/  EXIT ;  /* 0x000000000000794d */ /* 0x000fea0003800000 */
.L_x_17:
        /* <DEDUP_REMOVED lines=14> */
.L_x_35:


//--------------------- .nv.shared.reserved.0     --------------------------
	.section	.nv.shared.reserved.0,"aw",@nobits
	.weak		__nv_reservedSMEM_offset_0_alias
	.size		__nv_reservedSMEM_offset_0_alias, 0, 64
	.other		__nv_reservedSMEM_offset_0_alias,@"STO_CUDA_RESERVED_SHARED STV_DEFAULT"
__nv_reservedSMEM_offset_0_alias:
	.zero		0
	.zero		64


//--------------------- .nv.global                --------------------------
	.section	.nv.global,"aw",@nobits
.nv.global:
	.type		_ZN80_INTERNAL_8f865af5_44_flash_fwd_hdim256_bf16_split_softcap_sm80_cu_49158569_36044cute1_E,@object
	.size		_ZN80_INTERNAL_8f865af5_44_flash_fwd_hdim256_bf16_split_softcap_sm80_cu_49158569_36044cute1_E,(_ZN80_INTERNAL_8f865af5_44_flash_fwd_hdim256_bf16_split_softcap_sm80_cu_49158569_36044cuda3std3__45__cpo6cbeginE - _ZN80_INTERNAL_8f865af5_44_flash_fwd_hdim256_bf16_split_softcap_sm80_cu_49158569_36044cute1_E)
_ZN80_INTERNAL_8f865af5_44_flash_fwd_hdim256_bf16_split_softcap_sm80_cu_49158569_36044cute1_E:
	.zero		1
	.type		_ZN80_INTERNAL_8f865af5_44_flash_fwd_hdim256_bf16_split_softcap_sm80_cu_49158569_36044cuda3std3__45__cpo6cbeginE,@object
	.size		_ZN80_INTERNAL_8f865af5_44_flash_fwd_hdim256_bf16_split_softcap_sm80_cu_49158569_36044cuda3std3__45__cpo6cbeginE,(_ZN80_INTERNAL_8f865af5_44_flash_fwd_hdim256_bf16_split_softcap_sm80_cu_49158569_36044cuda3std3__48in_placeE - _ZN80_INTERNAL_8f865af5_44_flash_fwd_hdim256_bf16_split_softcap_sm80_cu_49158569_36044cuda3std3__45__cpo6cbeginE)
_ZN80_INTERNAL_8f865af5_44_flash_fwd_hdim256_bf16_split_softcap_sm80_cu_49158569_36044cuda3std3__45__cpo6cbeginE:
	.zero		1
	.type		_ZN80_INTERNAL_8f865af5_44_flash_fwd_hdim256_bf16_split_softcap_sm80_cu_49158569_36044cuda3std3__48in_placeE,@object
	.size		_ZN80_INTERNAL_8f865af5_44_flash_fwd_hdim256_bf16_split_softcap_sm80_cu_49158569_36044cuda3std3__48in_placeE,(_ZN80_INTERNAL_8f865af5_44_flash_fwd_hdim256_bf16_split_softcap_sm80_cu_49158569_36044cuda3std6ranges3__45__cpo9iter_moveE - _ZN80_INTERNAL_8f865af5_44_flash_fwd_hdim256_bf16_split_softcap_sm80_cu_49158569_36044cuda3std3__48in_placeE)
_ZN80_INTERNAL_8f865af5_44_flash_fwd_hdim256_bf16_split_softcap_sm80_cu_49158569_36044cuda3std3__48in_placeE:
	.zero		1
	.type		_ZN80_INTERNAL_8f865af5_44_flash_fwd_hdim256_bf16_split_softcap_sm80_cu_49158569_36044cuda3std6ranges3__45__cpo9iter_moveE,@object
	.size		_ZN80_INTERNAL_8f865af5_44_flash_fwd_hdim256_bf16_split_softcap_sm80_cu_49158569_36044cuda3std6ranges3__45__cpo9iter_moveE,(_ZN80_INTERNAL_8f865af5_44_flash_fwd_hdim256_bf16_split_softcap_sm80_cu_49158569_36044cuda3std3__45__cpo5beginE - _ZN80_INTERNAL_8f865af5_44_flash_fwd_hdim256_bf16_split_softcap_sm80_cu_49158569_36044cuda3std6ranges3__45__cpo9iter_moveE)
_ZN80_INTERNAL_8f865af5_44_flash_fwd_hdim256_bf16_split_softcap_sm80_cu_49158569_36044cuda3std6ranges3__45__cpo9iter_moveE:
	.zero		1
	.type		_ZN80_INTERNAL_8f865af5_44_flash_fwd_hdim256_bf16_split_softcap_sm80_cu_49158569_36044cuda3std3__45__cpo5beginE,@object
	.size		_ZN80_INTERNAL_8f865af5_44_flash_fwd_hdim256_bf16_split_softcap_sm80_cu_49158569_36044cuda3std3__45__cpo5beginE,(_ZN80_INTERNAL_8f865af5_44_flash_fwd_hdim256_bf16_split_softcap_sm80_cu_49158569_36044cuda3std3__482_GLOBAL__N__8f865af5_44_flash_fwd_hdim256_bf16_split_softcap_sm80_cu_49158569_36046ignoreE - _ZN80_INTERNAL_8f865af5_44_flash_fwd_hdim256_bf16_split_softcap_sm80_cu_49158569_36044cuda3std3__45__cpo5beginE)
_ZN80_INTERNAL_8f865af5_44_flash_fwd_hdim256_bf16_split_softcap_sm80_cu_49158569_36044cuda3std3__45__cpo5beginE:
	.zero		1
	.type		_ZN80_INTERNAL_8f865af5_44_flash_fwd_hdim256_bf16_split_softcap_sm80_cu_49158569_36044cuda3std3__482_GLOBAL__N__8f865af5_44_flash_fwd_hdim256_bf16_split_softcap_sm80_cu_49158569_36046ignoreE,@object
	.size		_ZN80_INTERNAL_8f865af5_44_flash_fwd_hdim256_bf16_split_softcap_sm80_cu_49158569_36044cuda3std3__482_GLOBAL__N__8f865af5_44_flash_fwd_hdim256_bf16_split_softcap_sm80_cu_49158569_36046ignoreE,(_ZN80_INTERNAL_8f865af5_44_flash_fwd_hdim256_bf16_split_softcap_sm80_cu_49158569_36044cute7productE - _ZN80_INTERNAL_8f865af5_44_flash_fwd_hdim256_bf16_split_softcap_sm80_cu_49158569_36044cuda3std3__482_GLOBAL__N__8f865af5_44_flash_fwd_hdim256_bf16_split_softcap_sm80_cu_49158569_36046ignoreE)
_ZN80_INTERNAL_8f865af5_44_flash_fwd_hdim256_bf16_split_softcap_sm80_cu_49158569_36044cuda3std3__482_GLOBAL__N__8f865af5_44_flash_fwd_hdim256_bf16_split_softcap_sm80_cu_49158569_36046ignoreE:
	.zero		1
	.type		_ZN80_INTERNAL_8f865af5_44_flash_fwd_hdim256_bf16_split_softcap_sm80_cu_49158569_36044cute7productE,@object
	.size		_ZN80_INTERNAL_8f865af5_44_flash_fwd_hdim256_bf16_split_softcap_sm80_cu_49158569_36044cute7productE,(_ZN80_INTERNAL_8f865af5_44_flash_fwd_hdim256_bf16_split_softcap_sm80_cu_49158569_36044cuda3std3__45__cpo3endE - _ZN80_INTERNAL_8f865af5_44_flash_fwd_hdim256_bf16_split_softcap_sm80_cu_49158569_36044cute7productE)
_ZN80_INTERNAL_8f865af5_44_flash_fwd_hdim256_bf16_split_softcap_sm80_cu_49158569_36044cute7productE:
	.zero		1
	.type		_ZN80_INTERNAL_8f865af5_44_flash_fwd_hdim256_bf16_split_softcap_sm80_cu_49158569_36044cuda3std3__45__cpo3endE,@object
	.size		_ZN80_INTERNAL_8f865af5_44_flash_fwd_hdim256_bf16_split_softcap_sm80_cu_49158569_36044cuda3std3__45__cpo3endE,(_ZN80_INTERNAL_8f865af5_44_flash_fwd_hdim256_bf16_split_softcap_sm80_cu_49158569_36044cuda3std3__419piecewise_constructE - _ZN80_INTERNAL_8f865af5_44_flash_fwd_hdim256_bf16_split_softcap_sm80_cu_49158569_36044cuda3std3__45__cpo3endE)
_ZN80_INTERNAL_8f865af5_44_flash_fwd_hdim256_bf16_split_softcap_sm80_cu_49158569_36044cuda3std3__45__cpo3endE:
	.zero		1
	.type		_ZN80_INTERNAL_8f865af5_44_flash_fwd_hdim256_bf16_split_softcap_sm80_cu_49158569_36044cuda3std3__419piecewise_constructE,@object
	.size		_ZN80_INTERNAL_8f865af5_44_flash_fwd_hdim256_bf16_split_softcap_sm80_cu_49158569_36044cuda3std3__419piecewise_constructE,(_ZN80_INTERNAL_8f865af5_44_flash_fwd_hdim256_bf16_split_softcap_sm80_cu_49158569_36044cuda3std3__45__cpo4cendE - _ZN80_INTERNAL_8f865af5_44_flash_fwd_hdim256_bf16_split_softcap_sm80_cu_49158569_36044cuda3std3__419piecewise_constructE)
_ZN80_INTERNAL_8f865af5_44_flash_fwd_hdim256_bf16_split_softcap_sm80_cu_49158569_36044cuda3std3__419piecewise_constructE:
	.zero		1
	.type		_ZN80_INTERNAL_8f865af5_44_flash_fwd_hdim256_bf16_split_softcap_sm80_cu_49158569_36044cuda3std3__45__cpo4cendE,@object
	.size		_ZN80_INTERNAL_8f865af5_44_flash_fwd_hdim256_bf16_split_softcap_sm80_cu_49158569_36044cuda3std3__45__cpo4cendE,(_ZN80_INTERNAL_8f865af5_44_flash_fwd_hdim256_bf16_split_softcap_sm80_cu_49158569_36044cuda3std6ranges3__45__cpo4swapE - _ZN80_INTERNAL_8f865af5_44_flash_fwd_hdim256_bf16_split_softcap_sm80_cu_49158569_36044cuda3std3__45__cpo4cendE)
_ZN80_INTERNAL_8f865af5_44_flash_fwd_hdim256_bf16_split_softcap_sm80_cu_49158569_36044cuda3std3__45__cpo4cendE:
	.zero		1
	.type		_ZN80_INTERNAL_8f865af5_44_flash_fwd_hdim256_bf16_split_softcap_sm80_cu_49158569_36044cuda3std6ranges3__45__cpo4swapE,@object
	.size		_ZN80_INTERNAL_8f865af5_44_flash_fwd_hdim256_bf16_split_softcap_sm80_cu_49158569_36044cuda3std6ranges3__45__cpo4swapE,(.L_7 - _ZN80_INTERNAL_8f865af5_44_flash_fwd_hdim256_bf16_split_softcap_sm80_cu_49158569_36044cuda3std6ranges3__45__cpo4swapE)
_ZN80_INTERNAL_8f865af5_44_flash_fwd_hdim256_bf16_split_softcap_sm80_cu_49158569_36044cuda3std6ranges3__45__cpo4swapE:
	.zero		1
.L_7:


//--------------------- .nv.constant0._ZN7cutlass13device_kernelIN5flash19enable_sm80_to_sm89INS1_16FlashAttnFwdSm80INS1_25CollectiveMainloopFwdSm80ILi8ELi1ELb1EN4cute5tupleIJNS5_1CILi128EEENS7_ILi64EEENS7_ILi256EEEEEELi256ENS_10bfloat16_tEfNS_4arch4Sm80ELb0ELb0ELb1ELb0ELb0ELb0ELb1ELb1EEENS1_21CollectiveEpilogueFwdINS6_IJS8_SA_S9_EEENS6_IJNS7_ILi1EEESI_SI_EEESC_SE_Li256ELb0ELb1ELb1ELb0EEENS1_19SingleTileSchedulerILb0ELb1ELb1ELi128EEEEEEEEEvNT_6ParamsE --------------------------
	.section	.nv.constant0._ZN7cutlass13device_kernelIN5flash19enable_sm80_to_sm89INS1_16FlashAttnFwdSm80INS1_25CollectiveMainloopFwdSm80ILi8ELi1ELb1EN4cute5tupleIJNS5_1CILi128EEENS7_ILi64EEENS7_ILi256EEEEEELi256ENS_10bfloat16_tEfNS_4arch4Sm80ELb0ELb0ELb1ELb0ELb0ELb0ELb1ELb1EEENS1_21CollectiveEpilogueFwdINS6_IJS8_SA_S9_EEENS6_IJNS7_ILi1EEESI_SI_EEESC_SE_Li256ELb0ELb1ELb1ELb0EEENS1_19SingleTileSchedulerILb0ELb1ELb1ELi128EEEEEEEEEvNT_6ParamsE,"a",@progbits
	.sectionflags	@""
	.align	4
.nv.constant0._ZN7cutlass13device_kernelIN5flash19enable_sm80_to_sm89INS1_16FlashAttnFwdSm80INS1_25CollectiveMainloopFwdSm80ILi8ELi1ELb1EN4cute5tupleIJNS5_1CILi128EEENS7_ILi64EEENS7_ILi256EEEEEELi256ENS_10bfloat16_tEfNS_4arch4Sm80ELb0ELb0ELb1ELb0ELb0ELb0ELb1ELb1EEENS1_21CollectiveEpilogueFwdINS6_IJS8_SA_S9_EEENS6_IJNS7_ILi1EEESI_SI_EEESC_SE_Li256ELb0ELb1ELb1ELb0EEENS1_19SingleTileSchedulerILb0ELb1ELb1ELi128EEEEEEEEEvNT_6ParamsE:
	.zero		1944


//--------------------- .nv.constant0._ZN7cutlass13device_kernelIN5flash19enable_sm80_to_sm89INS1_16FlashAttnFwdSm80INS1_25CollectiveMainloopFwdSm80ILi8ELi1ELb1EN4cute5tupleIJNS5_1CILi128EEENS7_ILi48EEENS7_ILi256EEEEEELi256ENS_10bfloat16_tEfNS_4arch4Sm80ELb0ELb0ELb1ELb1ELb0ELb0ELb1ELb1EEENS1_21CollectiveEpilogueFwdINS6_IJS8_SA_S9_EEENS6_IJNS7_ILi1EEESI_SI_EEESC_SE_Li256ELb1ELb1ELb1ELb0EEENS1_36VarlenDynamicPersistentTileSchedulerILi128ELi48ELi256ELi256ELb1ELb1ELb0ELb0ELb1ELb1EEEEEEEEEvNT_6ParamsE --------------------------
	.section	.nv.constant0._ZN7cutlass13device_kernelIN5flash19enable_sm80_to_sm89INS1_16FlashAttnFwdSm80INS1_25CollectiveMainloopFwdSm80ILi8ELi1ELb1EN4cute5tupleIJNS5_1CILi128EEENS7_ILi48EEENS7_ILi256EEEEEELi256ENS_10bfloat16_tEfNS_4arch4Sm80ELb0ELb0ELb1ELb1ELb0ELb0ELb1ELb1EEENS1_21CollectiveEpilogueFwdINS6_IJS8_SA_S9_EEENS6_IJNS7_ILi1EEESI_SI_EEESC_SE_Li256ELb1ELb1ELb1ELb0EEENS1_36VarlenDynamicPersistentTileSchedulerILi128ELi48ELi256ELi256ELb1ELb1ELb0ELb0ELb1ELb1EEEEEEEEEvNT_6ParamsE,"a",@progbits
	.sectionflags	@""
	.align	4
.nv.constant0._ZN7cutlass13device_kernelIN5flash19enable_sm80_to_sm89INS1_16FlashAttnFwdSm80INS1_25CollectiveMainloopFwdSm80ILi8ELi1ELb1EN4cute5tupleIJNS5_1CILi128EEENS7_ILi48EEENS7_ILi256EEEEEELi256ENS_10bfloat16_tEfNS_4arch4Sm80ELb0ELb0ELb1ELb1ELb0ELb0ELb1ELb1EEENS1_21CollectiveEpilogueFwdINS6_IJS8_SA_S9_EEENS6_IJNS7_ILi1EEESI_SI_EEESC_SE_Li256ELb1ELb1ELb1ELb0EEENS1_36VarlenDynamicPersistentTileSchedulerILi128ELi48ELi256ELi256ELb1ELb1ELb0ELb0ELb1ELb1EEEEEEEEEvNT_6ParamsE:
	.zero		1976


//--------------------- .nv.constant0._ZN7cutlass13device_kernelIN5flash19enable_sm80_to_sm89INS1_16FlashAttnFwdSm80INS1_25CollectiveMainloopFwdSm80ILi8ELi1ELb0EN4cute5tupleIJNS5_1CILi128EEENS7_ILi32EEENS7_ILi256EEEEEELi256ENS_10bfloat16_tEfNS_4arch4Sm80ELb0ELb0ELb1ELb1ELb0ELb1ELb1ELb1EEENS1_21CollectiveEpilogueFwdINS6_IJS8_SA_S9_EEENS6_IJNS7_ILi1EEESI_SI_EEESC_SE_Li256ELb1ELb1ELb1ELb0EEENS1_36VarlenDynamicPersistentTileSchedulerILi128ELi32ELi256ELi256ELb1ELb1ELb0ELb0ELb1ELb1EEEEEEEEEvNT_6ParamsE --------------------------
	.section	.nv.constant0._ZN7cutlass13device_kernelIN5flash19enable_sm80_to_sm89INS1_16FlashAttnFwdSm80INS1_25CollectiveMainloopFwdSm80ILi8ELi1ELb0EN4cute5tupleIJNS5_1CILi128EEENS7_ILi32EEENS7_ILi256EEEEEELi256ENS_10bfloat16_tEfNS_4arch4Sm80ELb0ELb0ELb1ELb1ELb0ELb1ELb1ELb1EEENS1_21CollectiveEpilogueFwdINS6_IJS8_SA_S9_EEENS6_IJNS7_ILi1EEESI_SI_EEESC_SE_Li256ELb1ELb1ELb1ELb0EEENS1_36VarlenDynamicPersistentTileSchedulerILi128ELi32ELi256ELi256ELb1ELb1ELb0ELb0ELb1ELb1EEEEEEEEEvNT_6ParamsE,"a",@progbits
	.sectionflags	@""
	.align	4
.nv.constant0._ZN7cutlass13device_kernelIN5flash19enable_sm80_to_sm89INS1_16FlashAttnFwdSm80INS1_25CollectiveMainloopFwdSm80ILi8ELi1ELb0EN4cute5tupleIJNS5_1CILi128EEENS7_ILi32EEENS7_ILi256EEEEEELi256ENS_10bfloat16_tEfNS_4arch4Sm80ELb0ELb0ELb1ELb1ELb0ELb1ELb1ELb1EEENS1_21CollectiveEpilogueFwdINS6_IJS8_SA_S9_EEENS6_IJNS7_ILi1EEESI_SI_EEESC_SE_Li256ELb1ELb1ELb1ELb0EEENS1_36VarlenDynamicPersistentTileSchedulerILi128ELi32ELi256ELi256ELb1ELb1ELb0ELb0ELb1ELb1EEEEEEEEEvNT_6ParamsE:
	.zero		1976


//--------------------- .nv.constant0._ZN7cutlass13device_kernelIN5flash19enable_sm80_to_sm89INS1_16FlashAttnFwdSm80INS1_25CollectiveMainloopFwdSm80ILi8ELi1ELb1EN4cute5tupleIJNS5_1CILi128EEENS7_ILi48EEENS7_ILi256EEEEEELi256ENS_10bfloat16_tEfNS_4arch4Sm80ELb0ELb1ELb1ELb0ELb0ELb0ELb1ELb1EEENS1_21CollectiveEpilogueFwdINS6_IJS8_SA_S9_EEENS6_IJNS7_ILi1EEESI_SI_EEESC_SE_Li256ELb0ELb1ELb1ELb0EEENS1_19SingleTileSchedulerILb0ELb1ELb1ELi128EEEEEEEEEvNT_6ParamsE --------------------------
	.section	.nv.constant0._ZN7cutlass13device_kernelIN5flash19enable_sm80_to_sm89INS1_16FlashAttnFwdSm80INS1_25CollectiveMainloopFwdSm80ILi8ELi1ELb1EN4cute5tupleIJNS5_1CILi128EEENS7_ILi48EEENS7_ILi256EEEEEELi256ENS_10bfloat16_tEfNS_4arch4Sm80ELb0ELb1ELb1ELb0ELb0ELb0ELb1ELb1EEENS1_21CollectiveEpilogueFwdINS6_IJS8_SA_S9_EEENS6_IJNS7_ILi1EEESI_SI_EEESC_SE_Li256ELb0ELb1ELb1ELb0EEENS1_19SingleTileSchedulerILb0ELb1ELb1ELi128EEEEEEEEEvNT_6ParamsE,"a",@progbits
	.sectionflags	@""
	.align	4
.nv.constant0._ZN7cutlass13device_kernelIN5flash19enable_sm80_to_sm89INS1_16FlashAttnFwdSm80INS1_25CollectiveMainloopFwdSm80ILi8ELi1ELb1EN4cute5tupleIJNS5_1CILi128EEENS7_ILi48EEENS7_ILi256EEEEEELi256ENS_10bfloat16_tEfNS_4arch4Sm80ELb0ELb1ELb1ELb0ELb0ELb0ELb1ELb1EEENS1_21CollectiveEpilogueFwdINS6_IJS8_SA_S9_EEENS6_IJNS7_ILi1EEESI_SI_EEESC_SE_Li256ELb0ELb1ELb1ELb0EEENS1_19SingleTileSchedulerILb0ELb1ELb1ELi128EEEEEEEEEvNT_6ParamsE:
	.zero		1944


//--------------------- .nv.constant0._ZN7cutlass13device_kernelIN5flash19enable_sm80_to_sm89INS1_16FlashAttnFwdSm80INS1_25CollectiveMainloopFwdSm80ILi8ELi1ELb1EN4cute5tupleIJNS5_1CILi128EEENS7_ILi48EEENS7_ILi256EEEEEELi256ENS_10bfloat16_tEfNS_4arch4Sm80ELb0ELb1ELb1ELb1ELb0ELb0ELb1ELb1EEENS1_21CollectiveEpilogueFwdINS6_IJS8_SA_S9_EEENS6_IJNS7_ILi1EEESI_SI_EEESC_SE_Li256ELb1ELb1ELb1ELb0EEENS1_36VarlenDynamicPersistentTileSchedulerILi128ELi48ELi256ELi256ELb1ELb1ELb0ELb1ELb0ELb1EEEEEEEEEvNT_6ParamsE --------------------------
	.section	.nv.constant0._ZN7cutlass13device_kernelIN5flash19enable_sm80_to_sm89INS1_16FlashAttnFwdSm80INS1_25CollectiveMainloopFwdSm80ILi8ELi1ELb1EN4cute5tupleIJNS5_1CILi128EEENS7_ILi48EEENS7_ILi256EEEEEELi256ENS_10bfloat16_tEfNS_4arch4Sm80ELb0ELb1ELb1ELb1ELb0ELb0ELb1ELb1EEENS1_21CollectiveEpilogueFwdINS6_IJS8_SA_S9_EEENS6_IJNS7_ILi1EEESI_SI_EEESC_SE_Li256ELb1ELb1ELb1ELb0EEENS1_36VarlenDynamicPersistentTileSchedulerILi128ELi48ELi256ELi256ELb1ELb1ELb0ELb1ELb0ELb1EEEEEEEEEvNT_6ParamsE,"a",@progbits
	.sectionflags	@""
	.align	4
.nv.constant0._ZN7cutlass13device_kernelIN5flash19enable_sm80_to_sm89INS1_16FlashAttnFwdSm80INS1_25CollectiveMainloopFwdSm80ILi8ELi1ELb1EN4cute5tupleIJNS5_1CILi128EEENS7_ILi48EEENS7_ILi256EEEEEELi256ENS_10bfloat16_tEfNS_4arch4Sm80ELb0ELb1ELb1ELb1ELb0ELb0ELb1ELb1EEENS1_21CollectiveEpilogueFwdINS6_IJS8_SA_S9_EEENS6_IJNS7_ILi1EEESI_SI_EEESC_SE_Li256ELb1ELb1ELb1ELb0EEENS1_36VarlenDynamicPersistentTileSchedulerILi128ELi48ELi256ELi256ELb1ELb1ELb0ELb1ELb0ELb1EEEEEEEEEvNT_6ParamsE:
	.zero		1976


//--------------------- .nv.constant0._ZN7cutlass13device_kernelIN5flash19enable_sm80_to_sm89INS1_16FlashAttnFwdSm80INS1_25CollectiveMainloopFwdSm80ILi8ELi1ELb0EN4cute5tupleIJNS5_1CILi128EEENS7_ILi32EEENS7_ILi256EEEEEELi256ENS_10bfloat16_tEfNS_4arch4Sm80ELb0ELb1ELb1ELb1ELb0ELb1ELb1ELb1EEENS1_21CollectiveEpilogueFwdINS6_IJS8_SA_S9_EEENS6_IJNS7_ILi1EEESI_SI_EEESC_SE_Li256ELb1ELb1ELb1ELb0EEENS1_36VarlenDynamicPersistentTileSchedulerILi128ELi32ELi256ELi256ELb1ELb1ELb0ELb1ELb0ELb1EEEEEEEEEvNT_6ParamsE --------------------------
	.section	.nv.constant0._ZN7cutlass13device_kernelIN5flash19enable_sm80_to_sm89INS1_16FlashAttnFwdSm80INS1_25CollectiveMainloopFwdSm80ILi8ELi1ELb0EN4cute5tupleIJNS5_1CILi128EEENS7_ILi32EEENS7_ILi256EEEEEELi256ENS_10bfloat16_tEfNS_4arch4Sm80ELb0ELb1ELb1ELb1ELb0ELb1ELb1ELb1EEENS1_21CollectiveEpilogueFwdINS6_IJS8_SA_S9_EEENS6_IJNS7_ILi1EEESI_SI_EEESC_SE_Li256ELb1ELb1ELb1ELb0EEENS1_36VarlenDynamicPersistentTileSchedulerILi128ELi32ELi256ELi256ELb1ELb1ELb0ELb1ELb0ELb1EEEEEEEEEvNT_6ParamsE,"a",@progbits
	.sectionflags	@""
	.align	4
.nv.constant0._ZN7cutlass13device_kernelIN5flash19enable_sm80_to_sm89INS1_16FlashAttnFwdSm80INS1_25CollectiveMainloopFwdSm80ILi8ELi1ELb0EN4cute5tupleIJNS5_1CILi128EEENS7_ILi32EEENS7_ILi256EEEEEELi256ENS_10bfloat16_tEfNS_4arch4Sm80ELb0ELb1ELb1ELb1ELb0ELb1ELb1ELb1EEENS1_21CollectiveEpilogueFwdINS6_IJS8_SA_S9_EEENS6_IJNS7_ILi1EEESI_SI_EEESC_SE_Li256ELb1ELb1ELb1ELb0EEENS1_36VarlenDynamicPersistentTileSchedulerILi128ELi32ELi256ELi256ELb1ELb1ELb0ELb1ELb0ELb1EEEEEEEEEvNT_6ParamsE:
	.zero		1976


//--------------------- .nv.constant0._ZN7cutlass13device_kernelIN5flash19enable_sm80_to_sm89INS1_16FlashAttnFwdSm80INS1_25CollectiveMainloopFwdSm80ILi8ELi1ELb1EN4cute5tupleIJNS5_1CILi128EEENS7_ILi64EEENS7_ILi256EEEEEELi256ENS_10bfloat16_tEfNS_4arch4Sm80ELb1ELb0ELb1ELb0ELb0ELb0ELb1ELb1EEENS1_21CollectiveEpilogueFwdINS6_IJS8_SA_S9_EEENS6_IJNS7_ILi1EEESI_SI_EEESC_SE_Li256ELb0ELb1ELb1ELb0EEENS1_30DynamicPersistentTileSchedulerILi256ELi256ELb1ELb1ELb0EEEEEEEEEvNT_6ParamsE --------------------------
	.section	.nv.constant0._ZN7cutlass13device_kernelIN5flash19enable_sm80_to_sm89INS1_16FlashAttnFwdSm80INS1_25CollectiveMainloopFwdSm80ILi8ELi1ELb1EN4cute5tupleIJNS5_1CILi128EEENS7_ILi64EEENS7_ILi256EEEEEELi256ENS_10bfloat16_tEfNS_4arch4Sm80ELb1ELb0ELb1ELb0ELb0ELb0ELb1ELb1EEENS1_21CollectiveEpilogueFwdINS6_IJS8_SA_S9_EEENS6_IJNS7_ILi1EEESI_SI_EEESC_SE_Li256ELb0ELb1ELb1ELb0EEENS1_30DynamicPersistentTileSchedulerILi256ELi256ELb1ELb1ELb0EEEEEEEEEvNT_6ParamsE,"a",@progbits
	.sectionflags	@""
	.align	4
.nv.constant0._ZN7cutlass13device_kernelIN5flash19enable_sm80_to_sm89INS1_16FlashAttnFwdSm80INS1_25CollectiveMainloopFwdSm80ILi8ELi1ELb1EN4cute5tupleIJNS5_1CILi128EEENS7_ILi64EEENS7_ILi256EEEEEELi256ENS_10bfloat16_tEfNS_4arch4Sm80ELb1ELb0ELb1ELb0ELb0ELb0ELb1ELb1EEENS1_21CollectiveEpilogueFwdINS6_IJS8_SA_S9_EEENS6_IJNS7_ILi1EEESI_SI_EEESC_SE_Li256ELb0ELb1ELb1ELb0EEENS1_30DynamicPersistentTileSchedulerILi256ELi256ELb1ELb1ELb0EEEEEEEEEvNT_6ParamsE:
	.zero		1960


//--------------------- .nv.constant0._ZN7cutlass13device_kernelIN5flash19enable_sm80_to_sm89INS1_16FlashAttnFwdSm80INS1_25CollectiveMainloopFwdSm80ILi8ELi1ELb1EN4cute5tupleIJNS5_1CILi128EEENS7_ILi48EEENS7_ILi256EEEEEELi256ENS_10bfloat16_tEfNS_4arch4Sm80ELb1ELb0ELb1ELb1ELb0ELb0ELb1ELb1EEENS1_21CollectiveEpilogueFwdINS6_IJS8_SA_S9_EEENS6_IJNS7_ILi1EEESI_SI_EEESC_SE_Li256ELb1ELb1ELb1ELb0EEENS1_36VarlenDynamicPersistentTileSchedulerILi128ELi48ELi256ELi256ELb1ELb1ELb0ELb1ELb1ELb1EEEEEEEEEvNT_6ParamsE --------------------------
	.section	.nv.constant0._ZN7cutlass13device_kernelIN5flash19enable_sm80_to_sm89INS1_16FlashAttnFwdSm80INS1_25CollectiveMainloopFwdSm80ILi8ELi1ELb1EN4cute5tupleIJNS5_1CILi128EEENS7_ILi48EEENS7_ILi256EEEEEELi256ENS_10bfloat16_tEfNS_4arch4Sm80ELb1ELb0ELb1ELb1ELb0ELb0ELb1ELb1EEENS1_21CollectiveEpilogueFwdINS6_IJS8_SA_S9_EEENS6_IJNS7_ILi1EEESI_SI_EEESC_SE_Li256ELb1ELb1ELb1ELb0EEENS1_36VarlenDynamicPersistentTileSchedulerILi128ELi48ELi256ELi256ELb1ELb1ELb0ELb1ELb1ELb1EEEEEEEEEvNT_6ParamsE,"a",@progbits
	.sectionflags	@""
	.align	4
.nv.constant0._ZN7cutlass13device_kernelIN5flash19enable_sm80_to_sm89INS1_16FlashAttnFwdSm80INS1_25CollectiveMainloopFwdSm80ILi8ELi1ELb1EN4cute5tupleIJNS5_1CILi128EEENS7_ILi48EEENS7_ILi256EEEEEELi256ENS_10bfloat16_tEfNS_4arch4Sm80ELb1ELb0ELb1ELb1ELb0ELb0ELb1ELb1EEENS1_21CollectiveEpilogueFwdINS6_IJS8_SA_S9_EEENS6_IJNS7_ILi1EEESI_SI_EEESC_SE_Li256ELb1ELb1ELb1ELb0EEENS1_36VarlenDynamicPersistentTileSchedulerILi128ELi48ELi256ELi256ELb1ELb1ELb0ELb1ELb1ELb1EEEEEEEEEvNT_6ParamsE:
	.zero		1976


//--------------------- .nv.constant0._ZN7cutlass13device_kernelIN5flash19enable_sm80_to_sm89INS1_16FlashAttnFwdSm80INS1_25CollectiveMainloopFwdSm80ILi8ELi1ELb0EN4cute5tupleIJNS5_1CILi128EEENS7_ILi32EEENS7_ILi256EEEEEELi256ENS_10bfloat16_tEfNS_4arch4Sm80ELb1ELb0ELb1ELb1ELb0ELb1ELb1ELb1EEENS1_21CollectiveEpilogueFwdINS6_IJS8_SA_S9_EEENS6_IJNS7_ILi1EEESI_SI_EEESC_SE_Li256ELb1ELb1ELb1ELb0EEENS1_36VarlenDynamicPersistentTileSchedulerILi128ELi32ELi256ELi256ELb1ELb1ELb0ELb1ELb1ELb1EEEEEEEEEvNT_6ParamsE --------------------------
	.section	.nv.constant0._ZN7cutlass13device_kernelIN5flash19enable_sm80_to_sm89INS1_16FlashAttnFwdSm80INS1_25CollectiveMainloopFwdSm80ILi8ELi1ELb0EN4cute5tupleIJNS5_1CILi128EEENS7_ILi32EEENS7_ILi256EEEEEELi256ENS_10bfloat16_tEfNS_4arch4Sm80ELb1ELb0ELb1ELb1ELb0ELb1ELb1ELb1EEENS1_21CollectiveEpilogueFwdINS6_IJS8_SA_S9_EEENS6_IJNS7_ILi1EEESI_SI_EEESC_SE_Li256ELb1ELb1ELb1ELb0EEENS1_36VarlenDynamicPersistentTileSchedulerILi128ELi32ELi256ELi256ELb1ELb1ELb0ELb1ELb1ELb1EEEEEEEEEvNT_6ParamsE,"a",@progbits
	.sectionflags	@""
	.align	4
.nv.constant0._ZN7cutlass13device_kernelIN5flash19enable_sm80_to_sm89INS1_16FlashAttnFwdSm80INS1_25CollectiveMainloopFwdSm80ILi8ELi1ELb0EN4cute5tupleIJNS5_1CILi128EEENS7_ILi32EEENS7_ILi256EEEEEELi256ENS_10bfloat16_tEfNS_4arch4Sm80ELb1ELb0ELb1ELb1ELb0ELb1ELb1ELb1EEENS1_21CollectiveEpilogueFwdINS6_IJS8_SA_S9_EEENS6_IJNS7_ILi1EEESI_SI_EEESC_SE_Li256ELb1ELb1ELb1ELb0EEENS1_36VarlenDynamicPersistentTileSchedulerILi128ELi32ELi256ELi256ELb1ELb1ELb0ELb1ELb1ELb1EEEEEEEEEvNT_6ParamsE:
	.zero		1976


//--------------------- .nv.constant0._ZN7cutlass13device_kernelIN5flash19enable_sm80_to_sm89INS1_16FlashAttnFwdSm80INS1_25CollectiveMainloopFwdSm80ILi8ELi1ELb0EN4cute5tupleIJNS5_1CILi128EEENS7_ILi96EEENS7_ILi256EEEEEELi256ENS_10bfloat16_tEfNS_4arch4Sm80ELb0ELb0ELb1ELb0ELb0ELb0ELb1ELb1EEENS1_21CollectiveEpilogueFwdINS6_IJS8_SA_S9_EEENS6_IJNS7_ILi1EEESI_SI_EEESC_SE_Li256ELb0ELb1ELb1ELb0EEENS1_19SingleTileSchedulerILb0ELb1ELb1ELi128EEEEEEEEEvNT_6ParamsE --------------------------
	.section	.nv.constant0._ZN7cutlass13device_kernelIN5flash19enable_sm80_to_sm89INS1_16FlashAttnFwdSm80INS1_25CollectiveMainloopFwdSm80ILi8ELi1ELb0EN4cute5tupleIJNS5_1CILi128EEENS7_ILi96EEENS7_ILi256EEEEEELi256ENS_10bfloat16_tEfNS_4arch4Sm80ELb0ELb0ELb1ELb0ELb0ELb0ELb1ELb1EEENS1_21CollectiveEpilogueFwdINS6_IJS8_SA_S9_EEENS6_IJNS7_ILi1EEESI_SI_EEESC_SE_Li256ELb0ELb1ELb1ELb0EEENS1_19SingleTileSchedulerILb0ELb1ELb1ELi128EEEEEEEEEvNT_6ParamsE,"a",@progbits
	.sectionflags	@""
	.align	4
.nv.constant0._ZN7cutlass13device_kernelIN5flash19enable_sm80_to_sm89INS1_16FlashAttnFwdSm80INS1_25CollectiveMainloopFwdSm80ILi8ELi1ELb0EN4cute5tupleIJNS5_1CILi128EEENS7_ILi96EEENS7_ILi256EEEEEELi256ENS_10bfloat16_tEfNS_4arch4Sm80ELb0ELb0ELb1ELb0ELb0ELb0ELb1ELb1EEENS1_21CollectiveEpilogueFwdINS6_IJS8_SA_S9_EEENS6_IJNS7_ILi1EEESI_SI_EEESC_SE_Li256ELb0ELb1ELb1ELb0EEENS1_19SingleTileSchedulerILb0ELb1ELb1ELi128EEEEEEEEEvNT_6ParamsE:
	.zero		1944


//--------------------- .nv.constant0._ZN7cutlass13device_kernelIN5flash19enable_sm80_to_sm89INS1_16FlashAttnFwdSm80INS1_25CollectiveMainloopFwdSm80ILi8ELi1ELb0EN4cute5tupleIJNS5_1CILi128EEENS7_ILi64EEENS7_ILi256EEEEEELi256ENS_10bfloat16_tEfNS_4arch4Sm80ELb0ELb0ELb1ELb1ELb0ELb0ELb1ELb1EEENS1_21CollectiveEpilogueFwdINS6_IJS8_SA_S9_EEENS6_IJNS7_ILi1EEESI_SI_EEESC_SE_Li256ELb1ELb1ELb1ELb0EEENS1_36VarlenDynamicPersistentTileSchedulerILi128ELi64ELi256ELi256ELb1ELb1ELb0ELb0ELb1ELb1EEEEEEEEEvNT_6ParamsE --------------------------
	.section	.nv.constant0._ZN7cutlass13device_kernelIN5flash19enable_sm80_to_sm89INS1_16FlashAttnFwdSm80INS1_25CollectiveMainloopFwdSm80ILi8ELi1ELb0EN4cute5tupleIJNS5_1CILi128EEENS7_ILi64EEENS7_ILi256EEEEEELi256ENS_10bfloat16_tEfNS_4arch4Sm80ELb0ELb0ELb1ELb1ELb0ELb0ELb1ELb1EEENS1_21CollectiveEpilogueFwdINS6_IJS8_SA_S9_EEENS6_IJNS7_ILi1EEESI_SI_EEESC_SE_Li256ELb1ELb1ELb1ELb0EEENS1_36VarlenDynamicPersistentTileSchedulerILi128ELi64ELi256ELi256ELb1ELb1ELb0ELb0ELb1ELb1EEEEEEEEEvNT_6ParamsE,"a",@progbits
	.sectionflags	@""
	.align	4
.nv.constant0._ZN7cutlass13device_kernelIN5flash19enable_sm80_to_sm89INS1_16FlashAttnFwdSm80INS1_25CollectiveMainloopFwdSm80ILi8ELi1ELb0EN4cute5tupleIJNS5_1CILi128EEENS7_ILi64EEENS7_ILi256EEEEEELi256ENS_10bfloat16_tEfNS_4arch4Sm80ELb0ELb0ELb1ELb1ELb0ELb0ELb1ELb1EEENS1_21CollectiveEpilogueFwdINS6_IJS8_SA_S9_EEENS6_IJNS7_ILi1EEESI_SI_EEESC_SE_Li256ELb1ELb1ELb1ELb0EEENS1_36VarlenDynamicPersistentTileSchedulerILi128ELi64ELi256ELi256ELb1ELb1ELb0ELb0ELb1ELb1EEEEEEEEEvNT_6ParamsE:
	.zero		1976


//--------------------- .nv.constant0._ZN7cutlass13device_kernelIN5flash19enable_sm80_to_sm89INS1_16FlashAttnFwdSm80INS1_25CollectiveMainloopFwdSm80ILi8ELi1ELb0EN4cute5tupleIJNS5_1CILi128EEENS7_ILi48EEENS7_ILi256EEEEEELi256ENS_10bfloat16_tEfNS_4arch4Sm80ELb0ELb0ELb1ELb1ELb0ELb1ELb1ELb1EEENS1_21CollectiveEpilogueFwdINS6_IJS8_SA_S9_EEENS6_IJNS7_ILi1EEESI_SI_EEESC_SE_Li256ELb1ELb1ELb1ELb0EEENS1_36VarlenDynamicPersistentTileSchedulerILi128ELi48ELi256ELi256ELb1ELb1ELb0ELb0ELb1ELb1EEEEEEEEEvNT_6ParamsE --------------------------
	.section	.nv.constant0._ZN7cutlass13device_kernelIN5flash19enable_sm80_to_sm89INS1_16FlashAttnFwdSm80INS1_25CollectiveMainloopFwdSm80ILi8ELi1ELb0EN4cute5tupleIJNS5_1CILi128EEENS7_ILi48EEENS7_ILi256EEEEEELi256ENS_10bfloat16_tEfNS_4arch4Sm80ELb0ELb0ELb1ELb1ELb0ELb1ELb1ELb1EEENS1_21CollectiveEpilogueFwdINS6_IJS8_SA_S9_EEENS6_IJNS7_ILi1EEESI_SI_EEESC_SE_Li256ELb1ELb1ELb1ELb0EEENS1_36VarlenDynamicPersistentTileSchedulerILi128ELi48ELi256ELi256ELb1ELb1ELb0ELb0ELb1ELb1EEEEEEEEEvNT_6ParamsE,"a",@progbits
	.sectionflags	@""
	.align	4
.nv.constant0._ZN7cutlass13device_kernelIN5flash19enable_sm80_to_sm89INS1_16FlashAttnFwdSm80INS1_25CollectiveMainloopFwdSm80ILi8ELi1ELb0EN4cute5tupleIJNS5_1CILi128EEENS7_ILi48EEENS7_ILi256EEEEEELi256ENS_10bfloat16_tEfNS_4arch4Sm80ELb0ELb0ELb1ELb1ELb0ELb1ELb1ELb1EEENS1_21CollectiveEpilogueFwdINS6_IJS8_SA_S9_EEENS6_IJNS7_ILi1EEESI_SI_EEESC_SE_Li256ELb1ELb1ELb1ELb0EEENS1_36VarlenDynamicPersistentTileSchedulerILi128ELi48ELi256ELi256ELb1ELb1ELb0ELb0ELb1ELb1EEEEEEEEEvNT_6ParamsE:
	.zero		1976


//--------------------- .nv.constant0._ZN7cutlass13device_kernelIN5flash19enable_sm80_to_sm89INS1_16FlashAttnFwdSm80INS1_25CollectiveMainloopFwdSm80ILi8ELi1ELb0EN4cute5tupleIJNS5_1CILi128EEENS7_ILi64EEENS7_ILi256EEEEEELi256ENS_10bfloat16_tEfNS_4arch4Sm80ELb0ELb1ELb1ELb0ELb0ELb0ELb1ELb1EEENS1_21CollectiveEpilogueFwdINS6_IJS8_SA_S9_EEENS6_IJNS7_ILi1EEESI_SI_EEESC_SE_Li256ELb0ELb1ELb1ELb0EEENS1_19SingleTileSchedulerILb0ELb1ELb1ELi128EEEEEEEEEvNT_6ParamsE --------------------------
	.section	.nv.constant0._ZN7cutlass13device_kernelIN5flash19enable_sm80_to_sm89INS1_16FlashAttnFwdSm80INS1_25CollectiveMainloopFwdSm80ILi8ELi1ELb0EN4cute5tupleIJNS5_1CILi128EEENS7_ILi64EEENS7_ILi256EEEEEELi256ENS_10bfloat16_tEfNS_4arch4Sm80ELb0ELb1ELb1ELb0ELb0ELb0ELb1ELb1EEENS1_21CollectiveEpilogueFwdINS6_IJS8_SA_S9_EEENS6_IJNS7_ILi1EEESI_SI_EEESC_SE_Li256ELb0ELb1ELb1ELb0EEENS1_19SingleTileSchedulerILb0ELb1ELb1ELi128EEEEEEEEEvNT_6ParamsE,"a",@progbits
	.sectionflags	@""
	.align	4
.nv.constant0._ZN7cutlass13device_kernelIN5flash19enable_sm80_to_sm89INS1_16FlashAttnFwdSm80INS1_25CollectiveMainloopFwdSm80ILi8ELi1ELb0EN4cute5tupleIJNS5_1CILi128EEENS7_ILi64EEENS7_ILi256EEEEEELi256ENS_10bfloat16_tEfNS_4arch4Sm80ELb0ELb1ELb1ELb0ELb0ELb0ELb1ELb1EEENS1_21CollectiveEpilogueFwdINS6_IJS8_SA_S9_EEENS6_IJNS7_ILi1EEESI_SI_EEESC_SE_Li256ELb0ELb1ELb1ELb0EEENS1_19SingleTileSchedulerILb0ELb1ELb1ELi128EEEEEEEEEvNT_6ParamsE:
	.zero		1944


//--------------------- .nv.constant0._ZN7cutlass13device_kernelIN5flash19enable_sm80_to_sm89INS1_16FlashAttnFwdSm80INS1_25CollectiveMainloopFwdSm80ILi8ELi1ELb0EN4cute5tupleIJNS5_1CILi128EEENS7_ILi64EEENS7_ILi256EEEEEELi256ENS_10bfloat16_tEfNS_4arch4Sm80ELb0ELb1ELb1ELb1ELb0ELb0ELb1ELb1EEENS1_21CollectiveEpilogueFwdINS6_IJS8_SA_S9_EEENS6_IJNS7_ILi1EEESI_SI_EEESC_SE_Li256ELb1ELb1ELb1ELb0EEENS1_36VarlenDynamicPersistentTileSchedulerILi128ELi64ELi256ELi256ELb1ELb1ELb0ELb1ELb0ELb1EEEEEEEEEvNT_6ParamsE --------------------------
	.section	.nv.constant0._ZN7cutlass13device_kernelIN5flash19enable_sm80_to_sm89INS1_16FlashAttnFwdSm80INS1_25CollectiveMainloopFwdSm80ILi8ELi1ELb0EN4cute5tupleIJNS5_1CILi128EEENS7_ILi64EEENS7_ILi256EEEEEELi256ENS_10bfloat16_tEfNS_4arch4Sm80ELb0ELb1ELb1ELb1ELb0ELb0ELb1ELb1EEENS1_21CollectiveEpilogueFwdINS6_IJS8_SA_S9_EEENS6_IJNS7_ILi1EEESI_SI_EEESC_SE_Li256ELb1ELb1ELb1ELb0EEENS1_36VarlenDynamicPersistentTileSchedulerILi128ELi64ELi256ELi256ELb1ELb1ELb0ELb1ELb0ELb1EEEEEEEEEvNT_6ParamsE,"a",@progbits
	.sectionflags	@""
	.align	4
.nv.constant0._ZN7cutlass13device_kernelIN5flash19enable_sm80_to_sm89INS1_16FlashAttnFwdSm80INS1_25CollectiveMainloopFwdSm80ILi8ELi1ELb0EN4cute5tupleIJNS5_1CILi128EEENS7_ILi64EEENS7_ILi256EEEEEELi256ENS_10bfloat16_tEfNS_4arch4Sm80ELb0ELb1ELb1ELb1ELb0ELb0ELb1ELb1EEENS1_21CollectiveEpilogueFwdINS6_IJS8_SA_S9_EEENS6_IJNS7_ILi1EEESI_SI_EEESC_SE_Li256ELb1ELb1ELb1ELb0EEENS1_36VarlenDynamicPersistentTileSchedulerILi128ELi64ELi256ELi256ELb1ELb1ELb0ELb1ELb0ELb1EEEEEEEEEvNT_6ParamsE:
	.zero		1976


//--------------------- .nv.constant0._ZN7cutlass13device_kernelIN5flash19enable_sm80_to_sm89INS1_16FlashAttnFwdSm80INS1_25CollectiveMainloopFwdSm80ILi8ELi1ELb0EN4cute5tupleIJNS5_1CILi128EEENS7_ILi48EEENS7_ILi256EEEEEELi256ENS_10bfloat16_tEfNS_4arch4Sm80ELb0ELb1ELb1ELb1ELb0ELb1ELb1ELb1EEENS1_21CollectiveEpilogueFwdINS6_IJS8_SA_S9_EEENS6_IJNS7_ILi1EEESI_SI_EEESC_SE_Li256ELb1ELb1ELb1ELb0EEENS1_36VarlenDynamicPersistentTileSchedulerILi128ELi48ELi256ELi256ELb1ELb1ELb0ELb1ELb0ELb1EEEEEEEEEvNT_6ParamsE --------------------------
	.section	.nv.constant0._ZN7cutlass13device_kernelIN5flash19enable_sm80_to_sm89INS1_16FlashAttnFwdSm80INS1_25CollectiveMainloopFwdSm80ILi8ELi1ELb0EN4cute5tupleIJNS5_1CILi128EEENS7_ILi48EEENS7_ILi256EEEEEELi256ENS_10bfloat16_tEfNS_4arch4Sm80ELb0ELb1ELb1ELb1ELb0ELb1ELb1ELb1EEENS1_21CollectiveEpilogueFwdINS6_IJS8_SA_S9_EEENS6_IJNS7_ILi1EEESI_SI_EEESC_SE_Li256ELb1ELb1ELb1ELb0EEENS1_36VarlenDynamicPersistentTileSchedulerILi128ELi48ELi256ELi256ELb1ELb1ELb0ELb1ELb0ELb1EEEEEEEEEvNT_6ParamsE,"a",@progbits
	.sectionflags	@""
	.align	4
.nv.constant0._ZN7cutlass13device_kernelIN5flash19enable_sm80_to_sm89INS1_16FlashAttnFwdSm80INS1_25CollectiveMainloopFwdSm80ILi8ELi1ELb0EN4cute5tupleIJNS5_1CILi128EEENS7_ILi48EEENS7_ILi256EEEEEELi256ENS_10bfloat16_tEfNS_4arch4Sm80ELb0ELb1ELb1ELb1ELb0ELb1ELb1ELb1EEENS1_21CollectiveEpilogueFwdINS6_IJS8_SA_S9_EEENS6_IJNS7_ILi1EEESI_SI_EEESC_SE_Li256ELb1ELb1ELb1ELb0EEENS1_36VarlenDynamicPersistentTileSchedulerILi128ELi48ELi256ELi256ELb1ELb1ELb0ELb1ELb0ELb1EEEEEEEEEvNT_6ParamsE:
	.zero		1976


//--------------------- .nv.constant0._ZN7cutlass13device_kernelIN5flash19enable_sm80_to_sm89INS1_16FlashAttnFwdSm80INS1_25CollectiveMainloopFwdSm80ILi8ELi1ELb0EN4cute5tupleIJNS5_1CILi128EEENS7_ILi96EEENS7_ILi256EEEEEELi256ENS_10bfloat16_tEfNS_4arch4Sm80ELb1ELb0ELb1ELb0ELb0ELb0ELb1ELb1EEENS1_21CollectiveEpilogueFwdINS6_IJS8_SA_S9_EEENS6_IJNS7_ILi1EEESI_SI_EEESC_SE_Li256ELb0ELb1ELb1ELb0EEENS1_30DynamicPersistentTileSchedulerILi256ELi256ELb1ELb1ELb0EEEEEEEEEvNT_6ParamsE --------------------------
	.section	.nv.constant0._ZN7cutlass13device_kernelIN5flash19enable_sm80_to_sm89INS1_16FlashAttnFwdSm80INS1_25CollectiveMainloopFwdSm80ILi8ELi1ELb0EN4cute5tupleIJNS5_1CILi128EEENS7_ILi96EEENS7_ILi256EEEEEELi256ENS_10bfloat16_tEfNS_4arch4Sm80ELb1ELb0ELb1ELb0ELb0ELb0ELb1ELb1EEENS1_21CollectiveEpilogueFwdINS6_IJS8_SA_S9_EEENS6_IJNS7_ILi1EEESI_SI_EEESC_SE_Li256ELb0ELb1ELb1ELb0EEENS1_30DynamicPersistentTileSchedulerILi256ELi256ELb1ELb1ELb0EEEEEEEEEvNT_6ParamsE,"a",@progbits
	.sectionflags	@""
	.align	4
.nv.constant0._ZN7cutlass13device_kernelIN5flash19enable_sm80_to_sm89INS1_16FlashAttnFwdSm80INS1_25CollectiveMainloopFwdSm80ILi8ELi1ELb0EN4cute5tupleIJNS5_1CILi128EEENS7_ILi96EEENS7_ILi256EEEEEELi256ENS_10bfloat16_tEfNS_4arch4Sm80ELb1ELb0ELb1ELb0ELb0ELb0ELb1ELb1EEENS1_21CollectiveEpilogueFwdINS6_IJS8_SA_S9_EEENS6_IJNS7_ILi1EEESI_SI_EEESC_SE_Li256ELb0ELb1ELb1ELb0EEENS1_30DynamicPersistentTileSchedulerILi256ELi256ELb1ELb1ELb0EEEEEEEEEvNT_6ParamsE:
	.zero		1960


//--------------------- .nv.constant0._ZN7cutlass13device_kernelIN5flash19enable_sm80_to_sm89INS1_16FlashAttnFwdSm80INS1_25CollectiveMainloopFwdSm80ILi8ELi1ELb0EN4cute5tupleIJNS5_1CILi128EEENS7_ILi64EEENS7_ILi256EEEEEELi256ENS_10bfloat16_tEfNS_4arch4Sm80ELb1ELb0ELb1ELb1ELb0ELb0ELb1ELb1EEENS1_21CollectiveEpilogueFwdINS6_IJS8_SA_S9_EEENS6_IJNS7_ILi1EEESI_SI_EEESC_SE_Li256ELb1ELb1ELb1ELb0EEENS1_36VarlenDynamicPersistentTileSchedulerILi128ELi64ELi256ELi256ELb1ELb1ELb0ELb1ELb1ELb1EEEEEEEEEvNT_6ParamsE --------------------------
	.section	.nv.constant0._ZN7cutlass13device_kernelIN5flash19enable_sm80_to_sm89INS1_16FlashAttnFwdSm80INS1_25CollectiveMainloopFwdSm80ILi8ELi1ELb0EN4cute5tupleIJNS5_1CILi128EEENS7_ILi64EEENS7_ILi256EEEEEELi256ENS_10bfloat16_tEfNS_4arch4Sm80ELb1ELb0ELb1ELb1ELb0ELb0ELb1ELb1EEENS1_21CollectiveEpilogueFwdINS6_IJS8_SA_S9_EEENS6_IJNS7_ILi1EEESI_SI_EEESC_SE_Li256ELb1ELb1ELb1ELb0EEENS1_36VarlenDynamicPersistentTileSchedulerILi128ELi64ELi256ELi256ELb1ELb1ELb0ELb1ELb1ELb1EEEEEEEEEvNT_6ParamsE,"a",@progbits
	.sectionflags	@""
	.align	4
.nv.constant0._ZN7cutlass13device_kernelIN5flash19enable_sm80_to_sm89INS1_16FlashAttnFwdSm80INS1_25CollectiveMainloopFwdSm80ILi8ELi1ELb0EN4cute5tupleIJNS5_1CILi128EEENS7_ILi64EEENS7_ILi256EEEEEELi256ENS_10bfloat16_tEfNS_4arch4Sm80ELb1ELb0ELb1ELb1ELb0ELb0ELb1ELb1EEENS1_21CollectiveEpilogueFwdINS6_IJS8_SA_S9_EEENS6_IJNS7_ILi1EEESI_SI_EEESC_SE_Li256ELb1ELb1ELb1ELb0EEENS1_36VarlenDynamicPersistentTileSchedulerILi128ELi64ELi256ELi256ELb1ELb1ELb0ELb1ELb1ELb1EEEEEEEEEvNT_6ParamsE:
	.zero		1976


//--------------------- .nv.constant0._ZN7cutlass13device_kernelIN5flash19enable_sm80_to_sm89INS1_16FlashAttnFwdSm80INS1_25CollectiveMainloopFwdSm80ILi8ELi1ELb0EN4cute5tupleIJNS5_1CILi128EEENS7_ILi48EEENS7_ILi256EEEEEELi256ENS_10bfloat16_tEfNS_4arch4Sm80ELb1ELb0ELb1ELb1ELb0ELb1ELb1ELb1EEENS1_21CollectiveEpilogueFwdINS6_IJS8_SA_S9_EEENS6_IJNS7_ILi1EEESI_SI_EEESC_SE_Li256ELb1ELb1ELb1ELb0EEENS1_36VarlenDynamicPersistentTileSchedulerILi128ELi48ELi256ELi256ELb1ELb1ELb0ELb1ELb1ELb1EEEEEEEEEvNT_6ParamsE --------------------------
	.section	.nv.constant0._ZN7cutlass13device_kernelIN5flash19enable_sm80_to_sm89INS1_16FlashAttnFwdSm80INS1_25CollectiveMainloopFwdSm80ILi8ELi1ELb0EN4cute5tupleIJNS5_1CILi128EEENS7_ILi48EEENS7_ILi256EEEEEELi256ENS_10bfloat16_tEfNS_4arch4Sm80ELb1ELb0ELb1ELb1ELb0ELb1ELb1ELb1EEENS1_21CollectiveEpilogueFwdINS6_IJS8_SA_S9_EEENS6_IJNS7_ILi1EEESI_SI_EEESC_SE_Li256ELb1ELb1ELb1ELb0EEENS1_36VarlenDynamicPersistentTileSchedulerILi128ELi48ELi256ELi256ELb1ELb1ELb0ELb1ELb1ELb1EEEEEEEEEvNT_6ParamsE,"a",@progbits
	.sectionflags	@""
	.align	4
.nv.constant0._ZN7cutlass13device_kernelIN5flash19enable_sm80_to_sm89INS1_16FlashAttnFwdSm80INS1_25CollectiveMainloopFwdSm80ILi8ELi1ELb0EN4cute5tupleIJNS5_1CILi128EEENS7_ILi48EEENS7_ILi256EEEEEELi256ENS_10bfloat16_tEfNS_4arch4Sm80ELb1ELb0ELb1ELb1ELb0ELb1ELb1ELb1EEENS1_21CollectiveEpilogueFwdINS6_IJS8_SA_S9_EEENS6_IJNS7_ILi1EEESI_SI_EEESC_SE_Li256ELb1ELb1ELb1ELb0EEENS1_36VarlenDynamicPersistentTileSchedulerILi128ELi48ELi256ELi256ELb1ELb1ELb0ELb1ELb1ELb1EEEEEEEEEvNT_6ParamsE:
	.zero		1976


//--------------------- SYMBOLS --------------------------

	.type		.nv.reservedSmem.offset0,@object
	.size		.nv.reservedSmem.offset0,0x4
